	.target	sm_90a

	.elftype	@"ET_EXEC"


//--------------------- .note.nv.tkinfo           --------------------------
	.section	.note.nv.tkinfo,"",@"SHT_NOTE"
	.sectionflags	@"SHF_NOTE_NV_TKINFO"
	.tkinfo
        /*0018*/ 	.word	0x00000002
        /*0030*/ 	.string	""
        /*0030*/ 	.string	"ptxas"
        /*0030*/ 	.string	"Cuda compilation tools, release 13.0, V13.0.88"
        /*0030*/ 	.string	"Build cuda_13.0.r13.0/compiler.36424714_0"
        /*0030*/ 	.string	"-arch sm_90a -m 64 "



//--------------------- .note.nv.cuinfo           --------------------------
	.section	.note.nv.cuinfo,"",@"SHT_NOTE"
	.sectionflags	@"SHF_NOTE_NV_CUINFO"
        /*0018*/ 	.short	0x0002
        /*001a*/ 	.short	0x005a
        /*001c*/ 	.short	0x0082
	.zero		2


//--------------------- .nv.info                  --------------------------
	.section	.nv.info,"",@"SHT_CUDA_INFO"
	.align	4


	//----- nvinfo : EIATTR_REGCOUNT
	.align		4
        /*0000*/ 	.byte	0x04, 0x2f
        /*0002*/ 	.short	(.L_15 - .L_14)
	.align		4
.L_14:
        /*0004*/ 	.word	index@(_ZN7cutlass13device_kernelINS_4gemm6kernel13GemmUniversalIN4cute5tupleIJiiiiEEENS1_10collective13CollectiveMmaINS1_34MainloopSm90TmaGmmaWarpSpecializedILi5ENS5_IJNS4_1CILi2EEENSA_ILi1EEESC_EEENS1_32KernelTmaWarpSpecializedPingpongEEENS5_IJNSA_ILi64EEENSA_ILi16EEENSA_ILi256EEEEEENS_6half_tENS5_IJlSC_lEEESK_SL_NS4_8TiledMMAINS4_8MMA_AtomIJNS4_4SM904GMMA25MMA_64x16x16_F32F16F16_SSILNSP_5MajorE0ELSR_0ELNSP_7ScaleInE1ELSS_1EEEEEENS4_6LayoutINS5_IJSC_SC_SC_EEENS5_IJNSA_ILi0EEESX_SX_EEEEENS5_IJNS4_10UnderscoreES10_S10_EEEEENS4_13SM90_TMA_LOADENS4_14ComposedLayoutINS4_7SwizzleILi3ELi4ELi3EEENS4_18smem_ptr_flag_bitsILi16EEENSV_INS5_IJNSA_ILi8EEESG_EEENS5_IJSG_SC_EEEEEEEvNS4_8identityENS4_23SM90_TMA_LOAD_MULTICASTES1D_vS1E_EENS_8epilogue10collective6detail29Sm90TmaWarpSpecializedAdapterINS1I_15DefaultEpilogueISK_SL_SL_NS1H_6thread17LinearCombinationISK_Li1EffLNS1M_9ScaleType4KindE0ELNS_15FloatRoundStyleE2ESK_EENS1_15EpilogueDefaultEEEEEvvEEEEvNT_6ParamsE)
        /*0008*/ 	.word	0x000000a8


	//----- nvinfo : EIATTR_FRAME_SIZE
	.align		4
.L_15:
        /*000c*/ 	.byte	0x04, 0x11
        /*000e*/ 	.short	(.L_17 - .L_16)
	.align		4
.L_16:
        /*0010*/ 	.word	index@(_ZN7cutlass13device_kernelINS_4gemm6kernel13GemmUniversalIN4cute5tupleIJiiiiEEENS1_10collective13CollectiveMmaINS1_34MainloopSm90TmaGmmaWarpSpecializedILi5ENS5_IJNS4_1CILi2EEENSA_ILi1EEESC_EEENS1_32KernelTmaWarpSpecializedPingpongEEENS5_IJNSA_ILi64EEENSA_ILi16EEENSA_ILi256EEEEEENS_6half_tENS5_IJlSC_lEEESK_SL_NS4_8TiledMMAINS4_8MMA_AtomIJNS4_4SM904GMMA25MMA_64x16x16_F32F16F16_SSILNSP_5MajorE0ELSR_0ELNSP_7ScaleInE1ELSS_1EEEEEENS4_6LayoutINS5_IJSC_SC_SC_EEENS5_IJNSA_ILi0EEESX_SX_EEEEENS5_IJNS4_10UnderscoreES10_S10_EEEEENS4_13SM90_TMA_LOADENS4_14ComposedLayoutINS4_7SwizzleILi3ELi4ELi3EEENS4_18smem_ptr_flag_bitsILi16EEENSV_INS5_IJNSA_ILi8EEESG_EEENS5_IJSG_SC_EEEEEEEvNS4_8identityENS4_23SM90_TMA_LOAD_MULTICASTES1D_vS1E_EENS_8epilogue10collective6detail29Sm90TmaWarpSpecializedAdapterINS1I_15DefaultEpilogueISK_SL_SL_NS1H_6thread17LinearCombinationISK_Li1EffLNS1M_9ScaleType4KindE0ELNS_15FloatRoundStyleE2ESK_EENS1_15EpilogueDefaultEEEEEvvEEEEvNT_6ParamsE)
        /*0014*/ 	.word	0x00000000


	//----- nvinfo : EIATTR_MIN_STACK_SIZE
	.align		4
.L_17:
        /*0018*/ 	.byte	0x04, 0x12
        /*001a*/ 	.short	(.L_19 - .L_18)
	.align		4
.L_18:
        /*001c*/ 	.word	index@(_ZN7cutlass13device_kernelINS_4gemm6kernel13GemmUniversalIN4cute5tupleIJiiiiEEENS1_10collective13CollectiveMmaINS1_34MainloopSm90TmaGmmaWarpSpecializedILi5ENS5_IJNS4_1CILi2EEENSA_ILi1EEESC_EEENS1_32KernelTmaWarpSpecializedPingpongEEENS5_IJNSA_ILi64EEENSA_ILi16EEENSA_ILi256EEEEEENS_6half_tENS5_IJlSC_lEEESK_SL_NS4_8TiledMMAINS4_8MMA_AtomIJNS4_4SM904GMMA25MMA_64x16x16_F32F16F16_SSILNSP_5MajorE0ELSR_0ELNSP_7ScaleInE1ELSS_1EEEEEENS4_6LayoutINS5_IJSC_SC_SC_EEENS5_IJNSA_ILi0EEESX_SX_EEEEENS5_IJNS4_10UnderscoreES10_S10_EEEEENS4_13SM90_TMA_LOADENS4_14ComposedLayoutINS4_7SwizzleILi3ELi4ELi3EEENS4_18smem_ptr_flag_bitsILi16EEENSV_INS5_IJNSA_ILi8EEESG_EEENS5_IJSG_SC_EEEEEEEvNS4_8identityENS4_23SM90_TMA_LOAD_MULTICASTES1D_vS1E_EENS_8epilogue10collective6detail29Sm90TmaWarpSpecializedAdapterINS1I_15DefaultEpilogueISK_SL_SL_NS1H_6thread17LinearCombinationISK_Li1EffLNS1M_9ScaleType4KindE0ELNS_15FloatRoundStyleE2ESK_EENS1_15EpilogueDefaultEEEEEvvEEEEvNT_6ParamsE)
        /*0020*/ 	.word	0x00000000
.L_19:


//--------------------- .nv.compat                --------------------------
	.section	.nv.compat,"",@"SHT_CUDA_COMPAT_INFO"
	.align	4
        /*0000*/ 	.byte	0x02, 0x09, 0x01, 0x00, 0x02, 0x02, 0x04, 0x00, 0x02, 0x05, 0x05, 0x00, 0x03, 0x07, 0x01, 0x01
        /*0010*/ 	.byte	0x02, 0x03, 0x01, 0x00, 0x02, 0x06, 0x01, 0x00, 0x04, 0x0b, 0x08, 0x00, 0x00, 0x00, 0x00, 0x00
        /*0020*/ 	.byte	0x00, 0x00, 0x00, 0x00


//--------------------- .nv.info._ZN7cutlass13device_kernelINS_4gemm6kernel13GemmUniversalIN4cute5tupleIJiiiiEEENS1_10collective13CollectiveMmaINS1_34MainloopSm90TmaGmmaWarpSpecializedILi5ENS5_IJNS4_1CILi2EEENSA_ILi1EEESC_EEENS1_32KernelTmaWarpSpecializedPingpongEEENS5_IJNSA_ILi64EEENSA_ILi16EEENSA_ILi256EEEEEENS_6half_tENS5_IJlSC_lEEESK_SL_NS4_8TiledMMAINS4_8MMA_AtomIJNS4_4SM904GMMA25MMA_64x16x16_F32F16F16_SSILNSP_5MajorE0ELSR_0ELNSP_7ScaleInE1ELSS_1EEEEEENS4_6LayoutINS5_IJSC_SC_SC_EEENS5_IJNSA_ILi0EEESX_SX_EEEEENS5_IJNS4_10UnderscoreES10_S10_EEEEENS4_13SM90_TMA_LOADENS4_14ComposedLayoutINS4_7SwizzleILi3ELi4ELi3EEENS4_18smem_ptr_flag_bitsILi16EEENSV_INS5_IJNSA_ILi8EEESG_EEENS5_IJSG_SC_EEEEEEEvNS4_8identityENS4_23SM90_TMA_LOAD_MULTICASTES1D_vS1E_EENS_8epilogue10collective6detail29Sm90TmaWarpSpecializedAdapterINS1I_15DefaultEpilogueISK_SL_SL_NS1H_6thread17LinearCombinationISK_Li1EffLNS1M_9ScaleType4KindE0ELNS_15FloatRoundStyleE2ESK_EENS1_15EpilogueDefaultEEEEEvvEEEEvNT_6ParamsE --------------------------
	.section	.nv.info._ZN7cutlass13device_kernelINS_4gemm6kernel13GemmUniversalIN4cute5tupleIJiiiiEEENS1_10collective13CollectiveMmaINS1_34MainloopSm90TmaGmmaWarpSpecializedILi5ENS5_IJNS4_1CILi2EEENSA_ILi1EEESC_EEENS1_32KernelTmaWarpSpecializedPingpongEEENS5_IJNSA_ILi64EEENSA_ILi16EEENSA_ILi256EEEEEENS_6half_tENS5_IJlSC_lEEESK_SL_NS4_8TiledMMAINS4_8MMA_AtomIJNS4_4SM904GMMA25MMA_64x16x16_F32F16F16_SSILNSP_5MajorE0ELSR_0ELNSP_7ScaleInE1ELSS_1EEEEEENS4_6LayoutINS5_IJSC_SC_SC_EEENS5_IJNSA_ILi0EEESX_SX_EEEEENS5_IJNS4_10UnderscoreES10_S10_EEEEENS4_13SM90_TMA_LOADENS4_14ComposedLayoutINS4_7SwizzleILi3ELi4ELi3EEENS4_18smem_ptr_flag_bitsILi16EEENSV_INS5_IJNSA_ILi8EEESG_EEENS5_IJSG_SC_EEEEEEEvNS4_8identityENS4_23SM90_TMA_LOAD_MULTICASTES1D_vS1E_EENS_8epilogue10collective6detail29Sm90TmaWarpSpecializedAdapterINS1I_15DefaultEpilogueISK_SL_SL_NS1H_6thread17LinearCombinationISK_Li1EffLNS1M_9ScaleType4KindE0ELNS_15FloatRoundStyleE2ESK_EENS1_15EpilogueDefaultEEEEEvvEEEEvNT_6ParamsE,"",@"SHT_CUDA_INFO"
	.sectionflags	@""
	.align	4


	//----- nvinfo : EIATTR_CUDA_API_VERSION
	.align		4
        /*0000*/ 	.byte	0x04, 0x37
        /*0002*/ 	.short	(.L_21 - .L_20)
.L_20:
        /*0004*/ 	.word	0x00000082


	//----- nvinfo : EIATTR_KPARAM_INFO
	.align		4
.L_21:
        /*0008*/ 	.byte	0x04, 0x17
        /*000a*/ 	.short	(.L_23 - .L_22)
.L_22:
        /*000c*/ 	.word	0x00000000
        /*0010*/ 	.short	0x0000
        /*0012*/ 	.short	0x0070
        /*0014*/ 	.byte	0x00, 0xf0, 0x01, 0x10


	//----- nvinfo : EIATTR_SPARSE_MMA_MASK
	.align		4
.L_23:
        /*0018*/ 	.byte	0x03, 0x50
        /*001a*/ 	.short	0x0000


	//----- nvinfo : EIATTR_MAXREG_COUNT
	.align		4
        /*001c*/ 	.byte	0x03, 0x1b
        /*001e*/ 	.short	0x00a8


	//----- nvinfo : EIATTR_NUM_BARRIERS
	.align		4
        /*0020*/ 	.byte	0x02, 0x4c
        /*0022*/ 	.byte	0x01
	.zero		1


	//----- nvinfo : EIATTR_EXTERNS
	.align		4
        /*0024*/ 	.byte	0x04, 0x0f
        /*0026*/ 	.short	(.L_25 - .L_24)


	//   ....[0]....
	.align		4
.L_24:
        /*0028*/ 	.word	index@(__assertfail)


	//----- nvinfo : EIATTR_MERCURY_ISA_VERSION
	.align		4
.L_25:
        /*002c*/ 	.byte	0x03, 0x5f
        /*002e*/ 	.short	0x0101


	//----- nvinfo : EIATTR_INT_WARP_WIDE_INSTR_OFFSETS
	.align		4
        /*0030*/ 	.byte	0x04, 0x31
        /*0032*/ 	.short	(.L_27 - .L_26)


	//   ....[0]....
.L_26:
        /*0034*/ 	.word	0x00000510


	//   ....[1]....
        /*0038*/ 	.word	0x00000550


	//   ....[2]....
        /*003c*/ 	.word	0x000005b0


	//   ....[3]....
        /*0040*/ 	.word	0x000005c0


	//   ....[4]....
        /*0044*/ 	.word	0x000005e0


	//   ....[5]....
        /*0048*/ 	.word	0x000006f0


	//   ....[6]....
        /*004c*/ 	.word	0x00000770


	//   ....[7]....
        /*0050*/ 	.word	0x000007e0


	//   ....[8]....
        /*0054*/ 	.word	0x00002b10


	//----- nvinfo : EIATTR_COOP_GROUP_MASK_REGIDS
	.align		4
.L_27:
        /*0058*/ 	.byte	0x04, 0x29
        /*005a*/ 	.short	(.L_29 - .L_28)


	//   ....[0]....
.L_28:
        /*005c*/ 	.word	0xffffffff


	//   ....[1]....
        /*0060*/ 	.word	0xffffffff


	//   ....[2]....
        /*0064*/ 	.word	0xffffffff


	//   ....[3]....
        /*0068*/ 	.word	0xffffffff


	//   ....[4]....
        /*006c*/ 	.word	0xffffffff


	//   ....[5]....
        /*0070*/ 	.word	0xffffffff


	//   ....[6]....
        /*0074*/ 	.word	0xffffffff


	//----- nvinfo : EIATTR_COOP_GROUP_INSTR_OFFSETS
	.align		4
.L_29:
        /*0078*/ 	.byte	0x04, 0x28
        /*007a*/ 	.short	(.L_31 - .L_30)


	//   ....[0]....
.L_30:
        /*007c*/ 	.word	0x00000060


	//   ....[1]....
        /*0080*/ 	.word	0x00000070


	//   ....[2]....
        /*0084*/ 	.word	0x00000130


	//   ....[3]....
        /*0088*/ 	.word	0x000002e0


	//   ....[4]....
        /*008c*/ 	.word	0x00000320


	//   ....[5]....
        /*0090*/ 	.word	0x000003b0


	//   ....[6]....
        /*0094*/ 	.word	0x00000970


	//----- nvinfo : EIATTR_REG_RECONFIG
	.align		4
.L_31:
        /*0098*/ 	.byte	0x01, 0x54
	.zero		2


	//----- nvinfo : EIATTR_SYSCALL_OFFSETS
	.align		4
        /*009c*/ 	.byte	0x04, 0x46
        /*009e*/ 	.short	(.L_33 - .L_32)


	//   ....[0]....
.L_32:
        /*00a0*/ 	.word	0x000018c0


	//----- nvinfo : EIATTR_MBARRIER_INSTR_OFFSETS
	.align		4
.L_33:
        /*00a4*/ 	.byte	0x04, 0x39
        /*00a6*/ 	.short	(.L_35 - .L_34)


	//   ....[0]....
.L_34:
        /*00a8*/ 	.word	0x00000230
        /*00ac*/ 	.word	0x000000ff
        /*00b0*/ 	.word	0x00000000
        /*00b4*/ 	.short	0x0100
        /*00b6*/ 	.byte	0x08
	.zero		1


	//   ....[1]....
        /*00b8*/ 	.word	0x00000240
        /*00bc*/ 	.word	0x000000ff
        /*00c0*/ 	.word	0x00000028
        /*00c4*/ 	.short	0x0100
        /*00c6*/ 	.byte	0x08
	.zero		1


	//   ....[2]....
        /*00c8*/ 	.word	0x00000250
        /*00cc*/ 	.word	0x000000ff
        /*00d0*/ 	.word	0x00000008
        /*00d4*/ 	.short	0x0100
        /*00d6*/ 	.byte	0x08
	.zero		1


	//   ....[3]....
        /*00d8*/ 	.word	0x00000260
        /*00dc*/ 	.word	0x000000ff
        /*00e0*/ 	.word	0x00000030
        /*00e4*/ 	.short	0x0100
        /*00e6*/ 	.byte	0x08
	.zero		1


	//   ....[4]....
        /*00e8*/ 	.word	0x00000270
        /*00ec*/ 	.word	0x000000ff
        /*00f0*/ 	.word	0x00000010
        /*00f4*/ 	.short	0x0100
        /*00f6*/ 	.byte	0x08
	.zero		1


	//   ....[5]....
        /*00f8*/ 	.word	0x00000280
        /*00fc*/ 	.word	0x000000ff
        /*0100*/ 	.word	0x00000038
        /*0104*/ 	.short	0x0100
        /*0106*/ 	.byte	0x08
	.zero		1


	//   ....[6]....
        /*0108*/ 	.word	0x00000290
        /*010c*/ 	.word	0x000000ff
        /*0110*/ 	.word	0x00000018
        /*0114*/ 	.short	0x0100
        /*0116*/ 	.byte	0x08
	.zero		1


	//   ....[7]....
        /*0118*/ 	.word	0x000002a0
        /*011c*/ 	.word	0x000000ff
        /*0120*/ 	.word	0x00000040
        /*0124*/ 	.short	0x0100
        /*0126*/ 	.byte	0x08
	.zero		1


	//   ....[8]....
        /*0128*/ 	.word	0x000002b0
        /*012c*/ 	.word	0x000000ff
        /*0130*/ 	.word	0x00000020
        /*0134*/ 	.short	0x0100
        /*0136*/ 	.byte	0x08
	.zero		1


	//   ....[9]....
        /*0138*/ 	.word	0x000002c0
        /*013c*/ 	.word	0x000000ff
        /*0140*/ 	.word	0x00000048
        /*0144*/ 	.short	0x0100
        /*0146*/ 	.byte	0x08
	.zero		1


	//   ....[10]....
        /*0148*/ 	.word	0x00000810
        /*014c*/ 	.word	0x000000ff
        /*0150*/ 	.word	0x00000080
        /*0154*/ 	.short	0x0100
        /*0156*/ 	.byte	0x08
	.zero		1


	//   ....[11]....
        /*0158*/ 	.word	0x000008b0
        /*015c*/ 	.word	0x000000ff
        /*0160*/ 	.word	0x00000088
        /*0164*/ 	.short	0x0100
        /*0166*/ 	.byte	0x08
	.zero		1


	//   ....[12]....
        /*0168*/ 	.word	0x000008f0
        /*016c*/ 	.word	0x000000ff
        /*0170*/ 	.word	0x00000060
        /*0174*/ 	.short	0x0100
        /*0176*/ 	.byte	0x09
	.zero		1


	//   ....[13]....
        /*0178*/ 	.word	0x00000900
        /*017c*/ 	.word	0x000000ff
        /*0180*/ 	.word	0x00000068
        /*0184*/ 	.short	0x0100
        /*0186*/ 	.byte	0x09
	.zero		1


	//   ....[14]....
        /*0188*/ 	.word	0x00000910
        /*018c*/ 	.word	0x000000ff
        /*0190*/ 	.word	0x00000070
        /*0194*/ 	.short	0x0100
        /*0196*/ 	.byte	0x09
	.zero		1


	//   ....[15]....
        /*0198*/ 	.word	0x00000920
        /*019c*/ 	.word	0x000000ff
        /*01a0*/ 	.word	0x00000078
        /*01a4*/ 	.short	0x0100
        /*01a6*/ 	.byte	0x09
	.zero		1


	//   ....[16]....
        /*01a8*/ 	.word	0x00001780
        /*01ac*/ 	.word	0x000000ff
        /*01b0*/ 	.word	0xfffffff8
        /*01b4*/ 	.short	0x010a
        /*01b6*/ 	.byte	0x2b
	.zero		1


	//   ....[17]....
        /*01b8*/ 	.word	0x00001940
        /*01bc*/ 	.word	0x00000003
        /*01c0*/ 	.word	0x00000000
        /*01c4*/ 	.short	0x010a
        /*01c6*/ 	.byte	0x3f
	.zero		1


	//   ....[18]....
        /*01c8*/ 	.word	0x00001980
        /*01cc*/ 	.word	0x00000003
        /*01d0*/ 	.word	0x00000000
        /*01d4*/ 	.short	0x010a
        /*01d6*/ 	.byte	0x3f
	.zero		1


	//   ....[19]....
        /*01d8*/ 	.word	0x000021c0
        /*01dc*/ 	.word	0x000000ff
        /*01e0*/ 	.word	0x00000000
        /*01e4*/ 	.short	0x010a
        /*01e6*/ 	.byte	0x05
	.zero		1


	//   ....[20]....
        /*01e8*/ 	.word	0x00002200
        /*01ec*/ 	.word	0x000000ff
        /*01f0*/ 	.word	0x00000000
        /*01f4*/ 	.short	0x010a
        /*01f6*/ 	.byte	0x05
	.zero		1


	//   ....[21]....
        /*01f8*/ 	.word	0x000029a0
        /*01fc*/ 	.word	0x00000004
        /*0200*/ 	.word	0x00000000
        /*0204*/ 	.short	0x0101
        /*0206*/ 	.byte	0x3f
	.zero		1


	//   ....[22]....
        /*0208*/ 	.word	0x00002ab0
        /*020c*/ 	.word	0x00000003
        /*0210*/ 	.word	0x00000000
        /*0214*/ 	.short	0x0101
        /*0216*/ 	.byte	0x29
	.zero		1


	//   ....[23]....
        /*0218*/ 	.word	0x00002bb0
        /*021c*/ 	.word	0x00000000
        /*0220*/ 	.word	0x00000000
        /*0224*/ 	.short	0x0101
        /*0226*/ 	.byte	0x3f
	.zero		1


	//   ....[24]....
        /*0228*/ 	.word	0x00002c30
        /*022c*/ 	.word	0x000000ff
        /*0230*/ 	.word	0x00000008
        /*0234*/ 	.short	0x010a
        /*0236*/ 	.byte	0x2b
	.zero		1


	//   ....[25]....
        /*0238*/ 	.word	0x00003980
        /*023c*/ 	.word	0x00000000
        /*0240*/ 	.word	0x00000000
        /*0244*/ 	.short	0x0101
        /*0246*/ 	.byte	0x29
	.zero		1


	//   ....[26]....
        /*0248*/ 	.word	0x000042e0
        /*024c*/ 	.word	0x0000000d
        /*0250*/ 	.word	0x00000028
        /*0254*/ 	.short	0x010a
        /*0256*/ 	.byte	0x3f
	.zero		1


	//   ....[27]....
        /*0258*/ 	.word	0x000048b0
        /*025c*/ 	.word	0x00000005
        /*0260*/ 	.word	0x00000088
        /*0264*/ 	.short	0x0101
        /*0266*/ 	.byte	0x3f
	.zero		1


	//   ....[28]....
        /*0268*/ 	.word	0x00005020
        /*026c*/ 	.word	0x00000005
        /*0270*/ 	.word	0x00000000
        /*0274*/ 	.short	0x010a
        /*0276*/ 	.byte	0x3f
	.zero		1


	//   ....[29]....
        /*0278*/ 	.word	0x000050a0
        /*027c*/ 	.word	0x00000009
        /*0280*/ 	.word	0x00000000
        /*0284*/ 	.short	0x010a
        /*0286*/ 	.byte	0x3f
	.zero		1


	//   ....[30]....
        /*0288*/ 	.word	0x00005130
        /*028c*/ 	.word	0x00000008
        /*0290*/ 	.word	0x00000000
        /*0294*/ 	.short	0x010a
        /*0296*/ 	.byte	0x3f
	.zero		1


	//   ....[31]....
        /*0298*/ 	.word	0x000051c0
        /*029c*/ 	.word	0x0000000b
        /*02a0*/ 	.word	0x00000000
        /*02a4*/ 	.short	0x010a
        /*02a6*/ 	.byte	0x3f
	.zero		1


	//   ....[32]....
        /*02a8*/ 	.word	0x00005250
        /*02ac*/ 	.word	0x00000003
        /*02b0*/ 	.word	0x00000000
        /*02b4*/ 	.short	0x010a
        /*02b6*/ 	.byte	0x3f
	.zero		1


	//   ....[33]....
        /*02b8*/ 	.word	0x000052c0
        /*02bc*/ 	.word	0x00000003
        /*02c0*/ 	.word	0xfffffff8
        /*02c4*/ 	.short	0x010a
        /*02c6*/ 	.byte	0x3f
	.zero		1


	//   ....[34]....
        /*02c8*/ 	.word	0x00005310
        /*02cc*/ 	.word	0x00000003
        /*02d0*/ 	.word	0x00000000
        /*02d4*/ 	.short	0x010a
        /*02d6*/ 	.byte	0x3f
	.zero		1


	//   ....[35]....
        /*02d8*/ 	.word	0x00005370
        /*02dc*/ 	.word	0x00000005
        /*02e0*/ 	.word	0x00000000
        /*02e4*/ 	.short	0x010a
        /*02e6*/ 	.byte	0x3f
	.zero		1


	//   ....[36]....
        /*02e8*/ 	.word	0x000053d0
        /*02ec*/ 	.word	0x00000003
        /*02f0*/ 	.word	0x00000008
        /*02f4*/ 	.short	0x010a
        /*02f6*/ 	.byte	0x3f
	.zero		1


	//   ....[37]....
        /*02f8*/ 	.word	0x000054a0
        /*02fc*/ 	.word	0x0000000d
        /*0300*/ 	.word	0x00000028
        /*0304*/ 	.short	0x010a
        /*0306*/ 	.byte	0x3f
	.zero		1


	//   ....[38]....
        /*0308*/ 	.word	0x00005570
        /*030c*/ 	.word	0x00000005
        /*0310*/ 	.word	0x00000000
        /*0314*/ 	.short	0x010a
        /*0316*/ 	.byte	0x3f
	.zero		1


	//   ....[39]....
        /*0318*/ 	.word	0x000055c0
        /*031c*/ 	.word	0x00000009
        /*0320*/ 	.word	0x00000000
        /*0324*/ 	.short	0x010a
        /*0326*/ 	.byte	0x3f
	.zero		1


	//   ....[40]....
        /*0328*/ 	.word	0x00005610
        /*032c*/ 	.word	0x00000008
        /*0330*/ 	.word	0x00000000
        /*0334*/ 	.short	0x010a
        /*0336*/ 	.byte	0x3f
	.zero		1


	//   ....[41]....
        /*0338*/ 	.word	0x00005660
        /*033c*/ 	.word	0x0000000b
        /*0340*/ 	.word	0x00000000
        /*0344*/ 	.short	0x010a
        /*0346*/ 	.byte	0x3f
	.zero		1


	//----- nvinfo : EIATTR_NUM_MBARRIERS
	.align		4
.L_35:
        /*0348*/ 	.byte	0x03, 0x38
        /*034a*/ 	.short	0x0010


	//----- nvinfo : EIATTR_EXIT_INSTR_OFFSETS
	.align		4
        /*034c*/ 	.byte	0x04, 0x1c
        /*034e*/ 	.short	(.L_37 - .L_36)


	//   ....[0]....
.L_36:
        /*0350*/ 	.word	0x00001420


	//   ....[1]....
        /*0354*/ 	.word	0x00001480


	//   ....[2]....
        /*0358*/ 	.word	0x00003fc0


	//   ....[3]....
        /*035c*/ 	.word	0x00003ff0


	//   ....[4]....
        /*0360*/ 	.word	0x000052a0


	//----- nvinfo : EIATTR_MAX_THREADS
	.align		4
.L_37:
        /*0364*/ 	.byte	0x04, 0x05
        /*0366*/ 	.short	(.L_39 - .L_38)
.L_38:
        /*0368*/ 	.word	0x00000180
        /*036c*/ 	.word	0x00000001
        /*0370*/ 	.word	0x00000001


	//----- nvinfo : EIATTR_CRS_STACK_SIZE
	.align		4
.L_39:
        /*0374*/ 	.byte	0x04, 0x1e
        /*0376*/ 	.short	(.L_41 - .L_40)
.L_40:
        /*0378*/ 	.word	0x00000000


	//----- nvinfo : EIATTR_CBANK_PARAM_SIZE
	.align		4
.L_41:
        /*037c*/ 	.byte	0x03, 0x19
        /*037e*/ 	.short	0x0470


	//----- nvinfo : EIATTR_PARAM_CBANK
	.align		4
        /*0380*/ 	.byte	0x04, 0x0a
        /*0382*/ 	.short	(.L_43 - .L_42)
	.align		4
.L_42:
        /*0384*/ 	.word	index@(.nv.constant0._ZN7cutlass13device_kernelINS_4gemm6kernel13GemmUniversalIN4cute5tupleIJiiiiEEENS1_10collective13CollectiveMmaINS1_34MainloopSm90TmaGmmaWarpSpecializedILi5ENS5_IJNS4_1CILi2EEENSA_ILi1EEESC_EEENS1_32KernelTmaWarpSpecializedPingpongEEENS5_IJNSA_ILi64EEENSA_ILi16EEENSA_ILi256EEEEEENS_6half_tENS5_IJlSC_lEEESK_SL_NS4_8TiledMMAINS4_8MMA_AtomIJNS4_4SM904GMMA25MMA_64x16x16_F32F16F16_SSILNSP_5MajorE0ELSR_0ELNSP_7ScaleInE1ELSS_1EEEEEENS4_6LayoutINS5_IJSC_SC_SC_EEENS5_IJNSA_ILi0EEESX_SX_EEEEENS5_IJNS4_10UnderscoreES10_S10_EEEEENS4_13SM90_TMA_LOADENS4_14ComposedLayoutINS4_7SwizzleILi3ELi4ELi3EEENS4_18smem_ptr_flag_bitsILi16EEENSV_INS5_IJNSA_ILi8EEESG_EEENS5_IJSG_SC_EEEEEEEvNS4_8identityENS4_23SM90_TMA_LOAD_MULTICASTES1D_vS1E_EENS_8epilogue10collective6detail29Sm90TmaWarpSpecializedAdapterINS1I_15DefaultEpilogueISK_SL_SL_NS1H_6thread17LinearCombinationISK_Li1EffLNS1M_9ScaleType4KindE0ELNS_15FloatRoundStyleE2ESK_EENS1_15EpilogueDefaultEEEEEvvEEEEvNT_6ParamsE)
        /*0388*/ 	.short	0x0210
        /*038a*/ 	.short	0x0470


	//----- nvinfo : EIATTR_SW_WAR
	.align		4
.L_43:
        /*038c*/ 	.byte	0x04, 0x36
        /*038e*/ 	.short	(.L_45 - .L_44)
.L_44:
        /*0390*/ 	.word	0x00000008
.L_45:


//--------------------- .nv.callgraph             --------------------------
	.section	.nv.callgraph,"",@"SHT_CUDA_CALLGRAPH"
	.align	4
	.sectionentsize	8
	.align		4
        /*0000*/ 	.word	0x00000000
	.align		4
        /*0004*/ 	.word	0xffffffff
	.align		4
        /*0008*/ 	.word	index@(_ZN7cutlass13device_kernelINS_4gemm6kernel13GemmUniversalIN4cute5tupleIJiiiiEEENS1_10collective13CollectiveMmaINS1_34MainloopSm90TmaGmmaWarpSpecializedILi5ENS5_IJNS4_1CILi2EEENSA_ILi1EEESC_EEENS1_32KernelTmaWarpSpecializedPingpongEEENS5_IJNSA_ILi64EEENSA_ILi16EEENSA_ILi256EEEEEENS_6half_tENS5_IJlSC_lEEESK_SL_NS4_8TiledMMAINS4_8MMA_AtomIJNS4_4SM904GMMA25MMA_64x16x16_F32F16F16_SSILNSP_5MajorE0ELSR_0ELNSP_7ScaleInE1ELSS_1EEEEEENS4_6LayoutINS5_IJSC_SC_SC_EEENS5_IJNSA_ILi0EEESX_SX_EEEEENS5_IJNS4_10UnderscoreES10_S10_EEEEENS4_13SM90_TMA_LOADENS4_14ComposedLayoutINS4_7SwizzleILi3ELi4ELi3EEENS4_18smem_ptr_flag_bitsILi16EEENSV_INS5_IJNSA_ILi8EEESG_EEENS5_IJSG_SC_EEEEEEEvNS4_8identityENS4_23SM90_TMA_LOAD_MULTICASTES1D_vS1E_EENS_8epilogue10collective6detail29Sm90TmaWarpSpecializedAdapterINS1I_15DefaultEpilogueISK_SL_SL_NS1H_6thread17LinearCombinationISK_Li1EffLNS1M_9ScaleType4KindE0ELNS_15FloatRoundStyleE2ESK_EENS1_15EpilogueDefaultEEEEEvvEEEEvNT_6ParamsE)
	.align		4
        /*000c*/ 	.word	index@(__assertfail)
	.align		4
        /*0010*/ 	.word	0x00000000
	.align		4
        /*0014*/ 	.word	0xfffffffe
	.align		4
        /*0018*/ 	.word	0x00000000
	.align		4
        /*001c*/ 	.word	0xfffffffd
	.align		4
        /*0020*/ 	.word	0x00000000
	.align		4
        /*0024*/ 	.word	0xfffffffc


//--------------------- .nv.constant4             --------------------------
	.section	.nv.constant4,"a",@progbits
	.align	8
	.align		8
.nv.constant4:
        /*0000*/ 	.dword	__assertfail
	.align		8
        /*0008*/ 	.dword	__unnamed_1
	.align		8
        /*0010*/ 	.dword	_ZN39_INTERNAL_efecbbcb_4_k_cu_e625dcae_44944cuda3std3__45__cpo5beginE
	.align		8
        /*0018*/ 	.dword	_ZN39_INTERNAL_efecbbcb_4_k_cu_e625dcae_44944cuda3std3__45__cpo3endE
	.align		8
        /*0020*/ 	.dword	_ZN39_INTERNAL_efecbbcb_4_k_cu_e625dcae_44944cuda3std3__45__cpo6cbeginE
	.align		8
        /*0028*/ 	.dword	_ZN39_INTERNAL_efecbbcb_4_k_cu_e625dcae_44944cuda3std3__45__cpo4cendE
	.align		8
        /*0030*/ 	.dword	_ZN39_INTERNAL_efecbbcb_4_k_cu_e625dcae_44944cuda3std3__441_GLOBAL__N__efecbbcb_4_k_cu_e625dcae_44946ignoreE
	.align		8
        /*0038*/ 	.dword	_ZN39_INTERNAL_efecbbcb_4_k_cu_e625dcae_44944cuda3std3__419piecewise_constructE
	.align		8
        /*0040*/ 	.dword	_ZN39_INTERNAL_efecbbcb_4_k_cu_e625dcae_44944cuda3std3__48in_placeE
	.align		8
        /*0048*/ 	.dword	_ZN39_INTERNAL_efecbbcb_4_k_cu_e625dcae_44944cuda3std6ranges3__45__cpo4swapE
	.align		8
        /*0050*/ 	.dword	_ZN39_INTERNAL_efecbbcb_4_k_cu_e625dcae_44944cuda3std6ranges3__45__cpo9iter_moveE
	.align		8
        /*0058*/ 	.dword	_ZN39_INTERNAL_efecbbcb_4_k_cu_e625dcae_44944cute7productE
	.align		8
        /*0060*/ 	.dword	_ZN39_INTERNAL_efecbbcb_4_k_cu_e625dcae_44944cute1_E
	.align		8
        /*0068*/ 	.dword	$str$22
	.align		8
        /*0070*/ 	.dword	$str$23


//--------------------- .text._ZN7cutlass13device_kernelINS_4gemm6kernel13GemmUniversalIN4cute5tupleIJiiiiEEENS1_10collective13CollectiveMmaINS1_34MainloopSm90TmaGmmaWarpSpecializedILi5ENS5_IJNS4_1CILi2EEENSA_ILi1EEESC_EEENS1_32KernelTmaWarpSpecializedPingpongEEENS5_IJNSA_ILi64EEENSA_ILi16EEENSA_ILi256EEEEEENS_6half_tENS5_IJlSC_lEEESK_SL_NS4_8TiledMMAINS4_8MMA_AtomIJNS4_4SM904GMMA25MMA_64x16x16_F32F16F16_SSILNSP_5MajorE0ELSR_0ELNSP_7ScaleInE1ELSS_1EEEEEENS4_6LayoutINS5_IJSC_SC_SC_EEENS5_IJNSA_ILi0EEESX_SX_EEEEENS5_IJNS4_10UnderscoreES10_S10_EEEEENS4_13SM90_TMA_LOADENS4_14ComposedLayoutINS4_7SwizzleILi3ELi4ELi3EEENS4_18smem_ptr_flag_bitsILi16EEENSV_INS5_IJNSA_ILi8EEESG_EEENS5_IJSG_SC_EEEEEEEvNS4_8identityENS4_23SM90_TMA_LOAD_MULTICASTES1D_vS1E_EENS_8epilogue10collective6detail29Sm90TmaWarpSpecializedAdapterINS1I_15DefaultEpilogueISK_SL_SL_NS1H_6thread17LinearCombinationISK_Li1EffLNS1M_9ScaleType4KindE0ELNS_15FloatRoundStyleE2ESK_EENS1_15EpilogueDefaultEEEEEvvEEEEvNT_6ParamsE --------------------------
	.section	.text._ZN7cutlass13device_kernelINS_4gemm6kernel13GemmUniversalIN4cute5tupleIJiiiiEEENS1_10collective13CollectiveMmaINS1_34MainloopSm90TmaGmmaWarpSpecializedILi5ENS5_IJNS4_1CILi2EEENSA_ILi1EEESC_EEENS1_32KernelTmaWarpSpecializedPingpongEEENS5_IJNSA_ILi64EEENSA_ILi16EEENSA_ILi256EEEEEENS_6half_tENS5_IJlSC_lEEESK_SL_NS4_8TiledMMAINS4_8MMA_AtomIJNS4_4SM904GMMA25MMA_64x16x16_F32F16F16_SSILNSP_5MajorE0ELSR_0ELNSP_7ScaleInE1ELSS_1EEEEEENS4_6LayoutINS5_IJSC_SC_SC_EEENS5_IJNSA_ILi0EEESX_SX_EEEEENS5_IJNS4_10UnderscoreES10_S10_EEEEENS4_13SM90_TMA_LOADENS4_14ComposedLayoutINS4_7SwizzleILi3ELi4ELi3EEENS4_18smem_ptr_flag_bitsILi16EEENSV_INS5_IJNSA_ILi8EEESG_EEENS5_IJSG_SC_EEEEEEEvNS4_8identityENS4_23SM90_TMA_LOAD_MULTICASTES1D_vS1E_EENS_8epilogue10collective6detail29Sm90TmaWarpSpecializedAdapterINS1I_15DefaultEpilogueISK_SL_SL_NS1H_6thread17LinearCombinationISK_Li1EffLNS1M_9ScaleType4KindE0ELNS_15FloatRoundStyleE2ESK_EENS1_15EpilogueDefaultEEEEEvvEEEEvNT_6ParamsE,"ax",@progbits
	.align	128
.text._ZN7cutlass13device_kernelINS_4gemm6kernel13GemmUniversalIN4cute5tupleIJiiiiEEENS1_10collective13CollectiveMmaINS1_34MainloopSm90TmaGmmaWarpSpecializedILi5ENS5_IJNS4_1CILi2EEENSA_ILi1EEESC_EEENS1_32KernelTmaWarpSpecializedPingpongEEENS5_IJNSA_ILi64EEENSA_ILi16EEENSA_ILi256EEEEEENS_6half_tENS5_IJlSC_lEEESK_SL_NS4_8TiledMMAINS4_8MMA_AtomIJNS4_4SM904GMMA25MMA_64x16x16_F32F16F16_SSILNSP_5MajorE0ELSR_0ELNSP_7ScaleInE1ELSS_1EEEEEENS4_6LayoutINS5_IJSC_SC_SC_EEENS5_IJNSA_ILi0EEESX_SX_EEEEENS5_IJNS4_10UnderscoreES10_S10_EEEEENS4_13SM90_TMA_LOADENS4_14ComposedLayoutINS4_7SwizzleILi3ELi4ELi3EEENS4_18smem_ptr_flag_bitsILi16EEENSV_INS5_IJNSA_ILi8EEESG_EEENS5_IJSG_SC_EEEEEEEvNS4_8identityENS4_23SM90_TMA_LOAD_MULTICASTES1D_vS1E_EENS_8epilogue10collective6detail29Sm90TmaWarpSpecializedAdapterINS1I_15DefaultEpilogueISK_SL_SL_NS1H_6thread17LinearCombinationISK_Li1EffLNS1M_9ScaleType4KindE0ELNS_15FloatRoundStyleE2ESK_EENS1_15EpilogueDefaultEEEEEvvEEEEvNT_6ParamsE:
        .type           _ZN7cutlass13device_kernelINS_4gemm6kernel13GemmUniversalIN4cute5tupleIJiiiiEEENS1_10collective13CollectiveMmaINS1_34MainloopSm90TmaGmmaWarpSpecializedILi5ENS5_IJNS4_1CILi2EEENSA_ILi1EEESC_EEENS1_32KernelTmaWarpSpecializedPingpongEEENS5_IJNSA_ILi64EEENSA_ILi16EEENSA_ILi256EEEEEENS_6half_tENS5_IJlSC_lEEESK_SL_NS4_8TiledMMAINS4_8MMA_AtomIJNS4_4SM904GMMA25MMA_64x16x16_F32F16F16_SSILNSP_5MajorE0ELSR_0ELNSP_7ScaleInE1ELSS_1EEEEEENS4_6LayoutINS5_IJSC_SC_SC_EEENS5_IJNSA_ILi0EEESX_SX_EEEEENS5_IJNS4_10UnderscoreES10_S10_EEEEENS4_13SM90_TMA_LOADENS4_14ComposedLayoutINS4_7SwizzleILi3ELi4ELi3EEENS4_18smem_ptr_flag_bitsILi16EEENSV_INS5_IJNSA_ILi8EEESG_EEENS5_IJSG_SC_EEEEEEEvNS4_8identityENS4_23SM90_TMA_LOAD_MULTICASTES1D_vS1E_EENS_8epilogue10collective6detail29Sm90TmaWarpSpecializedAdapterINS1I_15DefaultEpilogueISK_SL_SL_NS1H_6thread17LinearCombinationISK_Li1EffLNS1M_9ScaleType4KindE0ELNS_15FloatRoundStyleE2ESK_EENS1_15EpilogueDefaultEEEEEvvEEEEvNT_6ParamsE,@function
        .size           _ZN7cutlass13device_kernelINS_4gemm6kernel13GemmUniversalIN4cute5tupleIJiiiiEEENS1_10collective13CollectiveMmaINS1_34MainloopSm90TmaGmmaWarpSpecializedILi5ENS5_IJNS4_1CILi2EEENSA_ILi1EEESC_EEENS1_32KernelTmaWarpSpecializedPingpongEEENS5_IJNSA_ILi64EEENSA_ILi16EEENSA_ILi256EEEEEENS_6half_tENS5_IJlSC_lEEESK_SL_NS4_8TiledMMAINS4_8MMA_AtomIJNS4_4SM904GMMA25MMA_64x16x16_F32F16F16_SSILNSP_5MajorE0ELSR_0ELNSP_7ScaleInE1ELSS_1EEEEEENS4_6LayoutINS5_IJSC_SC_SC_EEENS5_IJNSA_ILi0EEESX_SX_EEEEENS5_IJNS4_10UnderscoreES10_S10_EEEEENS4_13SM90_TMA_LOADENS4_14ComposedLayoutINS4_7SwizzleILi3ELi4ELi3EEENS4_18smem_ptr_flag_bitsILi16EEENSV_INS5_IJNSA_ILi8EEESG_EEENS5_IJSG_SC_EEEEEEEvNS4_8identityENS4_23SM90_TMA_LOAD_MULTICASTES1D_vS1E_EENS_8epilogue10collective6detail29Sm90TmaWarpSpecializedAdapterINS1I_15DefaultEpilogueISK_SL_SL_NS1H_6thread17LinearCombinationISK_Li1EffLNS1M_9ScaleType4KindE0ELNS_15FloatRoundStyleE2ESK_EENS1_15EpilogueDefaultEEEEEvvEEEEvNT_6ParamsE,(.L_x_91 - _ZN7cutlass13device_kernelINS_4gemm6kernel13GemmUniversalIN4cute5tupleIJiiiiEEENS1_10collective13CollectiveMmaINS1_34MainloopSm90TmaGmmaWarpSpecializedILi5ENS5_IJNS4_1CILi2EEENSA_ILi1EEESC_EEENS1_32KernelTmaWarpSpecializedPingpongEEENS5_IJNSA_ILi64EEENSA_ILi16EEENSA_ILi256EEEEEENS_6half_tENS5_IJlSC_lEEESK_SL_NS4_8TiledMMAINS4_8MMA_AtomIJNS4_4SM904GMMA25MMA_64x16x16_F32F16F16_SSILNSP_5MajorE0ELSR_0ELNSP_7ScaleInE1ELSS_1EEEEEENS4_6LayoutINS5_IJSC_SC_SC_EEENS5_IJNSA_ILi0EEESX_SX_EEEEENS5_IJNS4_10UnderscoreES10_S10_EEEEENS4_13SM90_TMA_LOADENS4_14ComposedLayoutINS4_7SwizzleILi3ELi4ELi3EEENS4_18smem_ptr_flag_bitsILi16EEENSV_INS5_IJNSA_ILi8EEESG_EEENS5_IJSG_SC_EEEEEEEvNS4_8identityENS4_23SM90_TMA_LOAD_MULTICASTES1D_vS1E_EENS_8epilogue10collective6detail29Sm90TmaWarpSpecializedAdapterINS1I_15DefaultEpilogueISK_SL_SL_NS1H_6thread17LinearCombinationISK_Li1EffLNS1M_9ScaleType4KindE0ELNS_15FloatRoundStyleE2ESK_EENS1_15EpilogueDefaultEEEEEvvEEEEvNT_6ParamsE)
        .other          _ZN7cutlass13device_kernelINS_4gemm6kernel13GemmUniversalIN4cute5tupleIJiiiiEEENS1_10collective13CollectiveMmaINS1_34MainloopSm90TmaGmmaWarpSpecializedILi5ENS5_IJNS4_1CILi2EEENSA_ILi1EEESC_EEENS1_32KernelTmaWarpSpecializedPingpongEEENS5_IJNSA_ILi64EEENSA_ILi16EEENSA_ILi256EEEEEENS_6half_tENS5_IJlSC_lEEESK_SL_NS4_8TiledMMAINS4_8MMA_AtomIJNS4_4SM904GMMA25MMA_64x16x16_F32F16F16_SSILNSP_5MajorE0ELSR_0ELNSP_7ScaleInE1ELSS_1EEEEEENS4_6LayoutINS5_IJSC_SC_SC_EEENS5_IJNSA_ILi0EEESX_SX_EEEEENS5_IJNS4_10UnderscoreES10_S10_EEEEENS4_13SM90_TMA_LOADENS4_14ComposedLayoutINS4_7SwizzleILi3ELi4ELi3EEENS4_18smem_ptr_flag_bitsILi16EEENSV_INS5_IJNSA_ILi8EEESG_EEENS5_IJSG_SC_EEEEEEEvNS4_8identityENS4_23SM90_TMA_LOAD_MULTICASTES1D_vS1E_EENS_8epilogue10collective6detail29Sm90TmaWarpSpecializedAdapterINS1I_15DefaultEpilogueISK_SL_SL_NS1H_6thread17LinearCombinationISK_Li1EffLNS1M_9ScaleType4KindE0ELNS_15FloatRoundStyleE2ESK_EENS1_15EpilogueDefaultEEEEEvvEEEEvNT_6ParamsE,@"STO_CUDA_ENTRY STV_DEFAULT"
_ZN7cutlass13device_kernelINS_4gemm6kernel13GemmUniversalIN4cute5tupleIJiiiiEEENS1_10collective13CollectiveMmaINS1_34MainloopSm90TmaGmmaWarpSpecializedILi5ENS5_IJNS4_1CILi2EEENSA_ILi1EEESC_EEENS1_32KernelTmaWarpSpecializedPingpongEEENS5_IJNSA_ILi64EEENSA_ILi16EEENSA_ILi256EEEEEENS_6half_tENS5_IJlSC_lEEESK_SL_NS4_8TiledMMAINS4_8MMA_AtomIJNS4_4SM904GMMA25MMA_64x16x16_F32F16F16_SSILNSP_5MajorE0ELSR_0ELNSP_7ScaleInE1ELSS_1EEEEEENS4_6LayoutINS5_IJSC_SC_SC_EEENS5_IJNSA_ILi0EEESX_SX_EEEEENS5_IJNS4_10UnderscoreES10_S10_EEEEENS4_13SM90_TMA_LOADENS4_14ComposedLayoutINS4_7SwizzleILi3ELi4ELi3EEENS4_18smem_ptr_flag_bitsILi16EEENSV_INS5_IJNSA_ILi8EEESG_EEENS5_IJSG_SC_EEEEEEEvNS4_8identityENS4_23SM90_TMA_LOAD_MULTICASTES1D_vS1E_EENS_8epilogue10collective6detail29Sm90TmaWarpSpecializedAdapterINS1I_15DefaultEpilogueISK_SL_SL_NS1H_6thread17LinearCombinationISK_Li1EffLNS1M_9ScaleType4KindE0ELNS_15FloatRoundStyleE2ESK_EENS1_15EpilogueDefaultEEEEEvvEEEEvNT_6ParamsE:
[----:B------:R-:W0:Y:S01]  /*0000*/  LDC R1, c[0x0][0x28] ;  /* 0x00000a00ff017b82 */ /* 0x000e220000000800 */
[----:B------:R-:W1:Y:S01]  /*0010*/  S2R R4, SR_TID.X ;  /* 0x0000000000047919 */ /* 0x000e620000002100 */
[----:B------:R-:W-:Y:S01]  /*0020*/  ELECT P0, URZ, PT ;  /* 0x00000000003f782f */ /* 0x000fe20003800000 */
[----:B------:R-:W-:Y:S01]  /*0030*/  BSSY B0, `(.L_x_0) ;  /* 0x000000f000007945 */ /* 0x000fe20003800000 */
[--C-:B-1----:R-:W-:Y:S02]  /*0040*/  SHF.R.U32.HI R0, RZ, 0x5, R4.reuse ;  /* 0x00000005ff007819 */ /* 0x102fe40000011604 */
[----:B------:R-:W-:-:S03]  /*0050*/  SHF.R.U32.HI R7, RZ, 0x7, R4 ;  /* 0x00000007ff077819 */ /* 0x000fc60000011604 */
[----:B------:R-:W1:Y:S04]  /*0060*/  SHFL.IDX PT, R2, R0, RZ, 0x1f ;  /* 0x00001fff00027589 */ /* 0x000e6800000e0000 */
[----:B------:R2:W3:Y:S01]  /*0070*/  SHFL.IDX PT, R9, R7, RZ, 0x1f ;  /* 0x00001fff07097589 */ /* 0x0004e200000e0000 */
[----:B-1----:R-:W-:-:S13]  /*0080*/  ISETP.NE.OR P0, PT, R2, RZ, !P0 ;  /* 0x000000ff0200720c */ /* 0x002fda0004705670 */
[----:B0-23--:R-:W-:Y:S05]  /*0090*/  @P0 BRA `(.L_x_1) ;  /* 0x0000000000200947 */ /* 0x00dfea0003800000 */
[----:B------:R-:W-:Y:S02]  /*00a0*/  ULDC.64 UR4, c[0x0][0x198] ;  /* 0x0000660000047ab9 */ /* 0x000fe40000000a00 */
[----:B------:R-:W-:Y:S02]  /*00b0*/  UIADD3 UR6, UP0, UR4, 0xf0, URZ ;  /* 0x000000f004067890 */ /* 0x000fe4000ff1e03f */
[----:B------:R-:W-:Y:S02]  /*00c0*/  UIADD3 UR4, UP1, UR4, 0x1f0, URZ ;  /* 0x000001f004047890 */ /* 0x000fe4000ff3e03f */
[----:B------:R-:W-:Y:S02]  /*00d0*/  UIADD3.X UR7, URZ, UR5, URZ, UP0, !UPT ;  /* 0x000000053f077290 */ /* 0x000fe400087fe43f */
[----:B------:R-:W-:-:S07]  /*00e0*/  UIADD3.X UR5, URZ, UR5, URZ, UP1, !UPT ;  /* 0x000000053f057290 */ /* 0x000fce0008ffe43f */
[----:B------:R0:W-:Y:S02]  /*00f0*/  UTMACCTL.PF [UR6] ;  /* 0x00000000060079b9 */ /* 0x0001e40008040000 */
[----:B------:R0:W-:Y:S02]  /*0100*/  UTMACCTL.PF [UR4] ;  /* 0x00000000040079b9 */ /* 0x0001e40008040000 */
[----:B0-----:R-:W-:Y:S01]  /*0110*/  NOP ;  /* 0x0000000000007918 */ /* 0x001fe20000000000 */
.L_x_1:
[----:B------:R-:W-:Y:S05]  /*0120*/  BSYNC B0 ;  /* 0x0000000000007941 */ /* 0x000fea0003800000 */
.L_x_0:
[----:B------:R-:W0:Y:S02]  /*0130*/  SHFL.IDX PT, R10, R0, RZ, 0x1f ;  /* 0x00001fff000a7589 */ /* 0x000e2400000e0000 */
[----:B0-----:R-:W-:-:S13]  /*0140*/  ISETP.NE.AND P0, PT, R10, RZ, PT ;  /* 0x000000ff0a00720c */ /* 0x001fda0003f05270 */
[----:B------:R-:W-:Y:S05]  /*0150*/  @P0 BRA `(.L_x_2) ;  /* 0x0000000000600947 */ /* 0x000fea0003800000 */
[----:B------:R-:W0:Y:S01]  /*0160*/  S2UR UR8, SR_CgaCtaId ;  /* 0x00000000000879c3 */ /* 0x000e220000008800 */
[----:B------:R-:W-:Y:S01]  /*0170*/  UMOV UR4, 0x400 ;  /* 0x0000040000047882 */ /* 0x000fe20000000000 */
[----:B------:R-:W-:Y:S01]  /*0180*/  UMOV UR5, 0x1 ;  /* 0x0000000100057882 */ /* 0x000fe20000000000 */
[----:B------:R-:W-:Y:S01]  /*0190*/  UMOV UR6, 0x2 ;  /* 0x0000000200067882 */ /* 0x000fe20000000000 */
[----:B------:R-:W-:Y:S01]  /*01a0*/  ELECT P0, URZ, PT ;  /* 0x00000000003f782f */ /* 0x000fe20003800000 */
[----:B------:R-:W-:-:S04]  /*01b0*/  UIADD3 UR6, -UR6, 0x100000, URZ ;  /* 0x0010000006067890 */ /* 0x000fc8000fffe13f */
[----:B------:R-:W-:Y:S02]  /*01c0*/  USHF.L.U32 UR7, UR6, 0xb, URZ ;  /* 0x0000000b06077899 */ /* 0x000fe4000800063f */
[----:B------:R-:W-:Y:S02]  /*01d0*/  USHF.L.U32 UR6, UR6, 0x1, URZ ;  /* 0x0000000106067899 */ /* 0x000fe4000800063f */
[----:B0-----:R-:W-:Y:S02]  /*01e0*/  ULEA UR8, UR8, UR4, 0x18 ;  /* 0x0000000408087291 */ /* 0x001fe4000f8ec03f */
[----:B------:R-:W-:-:S04]  /*01f0*/  UIADD3 UR4, -UR5, 0x100000, URZ ;  /* 0x0010000005047890 */ /* 0x000fc8000fffe13f */
[----:B------:R-:W-:Y:S02]  /*0200*/  USHF.L.U32 UR5, UR4, 0xb, URZ ;  /* 0x0000000b04057899 */ /* 0x000fe4000800063f */
[----:B------:R-:W-:Y:S01]  /*0210*/  USHF.L.U32 UR4, UR4, 0x1, URZ ;  /* 0x0000000104047899 */ /* 0x000fe2000800063f */
[----:B------:R-:W0:Y:S11]  /*0220*/  FENCE.VIEW.ASYNC.S ;  /* 0x00000000000073c6 */ /* 0x000e360000000000 */
[----:B0-----:R0:W1:Y:S01]  /*0230*/  SYNCS.EXCH.64 URZ, [UR8], UR4 ;  /* 0x00000004083f75b2 */ /* 0x0010620008000100 */
[----:B------:R0:W2:Y:S01]  /*0240*/  SYNCS.EXCH.64 URZ, [UR8+0x28], UR6 ;  /* 0x00002806083f75b2 */ /* 0x0000a20008000100 */
[----:B------:R0:W3:Y:S01]  /*0250*/  SYNCS.EXCH.64 URZ, [UR8+0x8], UR4 ;  /* 0x00000804083f75b2 */ /* 0x0000e20008000100 */
[----:B------:R0:W4:Y:S01]  /*0260*/  SYNCS.EXCH.64 URZ, [UR8+0x30], UR6 ;  /* 0x00003006083f75b2 */ /* 0x0001220008000100 */
[----:B------:R0:W0:Y:S01]  /*0270*/  SYNCS.EXCH.64 URZ, [UR8+0x10], UR4 ;  /* 0x00001004083f75b2 */ /* 0x0000220008000100 */
[----:B------:R0:W0:Y:S01]  /*0280*/  SYNCS.EXCH.64 URZ, [UR8+0x38], UR6 ;  /* 0x00003806083f75b2 */ /* 0x0000220008000100 */
[----:B------:R0:W0:Y:S01]  /*0290*/  SYNCS.EXCH.64 URZ, [UR8+0x18], UR4 ;  /* 0x00001804083f75b2 */ /* 0x0000220008000100 */
[----:B------:R0:W0:Y:S01]  /*02a0*/  SYNCS.EXCH.64 URZ, [UR8+0x40], UR6 ;  /* 0x00004006083f75b2 */ /* 0x0000220008000100 */
[----:B------:R0:W0:Y:S01]  /*02b0*/  SYNCS.EXCH.64 URZ, [UR8+0x20], UR4 ;  /* 0x00002004083f75b2 */ /* 0x0000220008000100 */
[----:B------:R0:W0:Y:S01]  /*02c0*/  SYNCS.EXCH.64 URZ, [UR8+0x48], UR6 ;  /* 0x00004806083f75b2 */ /* 0x0000220008000100 */
[----:B------:R-:W-:Y:S01]  /*02d0*/  NOP ;  /* 0x0000000000007918 */ /* 0x000fe20000000000 */
.L_x_2:
[----:B------:R-:W5:Y:S01]  /*02e0*/  SHFL.IDX PT, R5, R0, RZ, 0x1f ;  /* 0x00001fff00057589 */ /* 0x000f6200000e0000 */
[----:B------:R-:W-:Y:S01]  /*02f0*/  SHF.R.S32.HI R3, RZ, 0x1f, R4 ;  /* 0x0000001fff037819 */ /* 0x000fe20000011404 */
[----:B------:R-:W1:Y:S01]  /*0300*/  S2UR UR12, SR_CTAID.X ;  /* 0x00000000000c79c3 */ /* 0x000e620000002500 */
[----:B------:R-:W-:Y:S01]  /*0310*/  ELECT P0, URZ, PT ;  /* 0x00000000003f782f */ /* 0x000fe20003800000 */
[----:B------:R1:W2:Y:S01]  /*0320*/  SHFL.IDX PT, R11, R0, RZ, 0x1f ;  /* 0x00001fff000b7589 */ /* 0x0002a200000e0000 */
[----:B------:R-:W-:Y:S02]  /*0330*/  LEA.HI R3, R3, R4, RZ, 0x7 ;  /* 0x0000000403037211 */ /* 0x000fe400078f38ff */
[----:B------:R-:W-:Y:S02]  /*0340*/  ELECT P1, URZ, PT ;  /* 0x00000000003f782f */ /* 0x000fe40003820000 */
[----:B------:R-:W-:Y:S01]  /*0350*/  SHF.R.S32.HI R13, RZ, 0x1f, R10 ;  /* 0x0000001fff0d7819 */ /* 0x000fe2000001140a */
[----:B------:R-:W3:Y:S01]  /*0360*/  S2R R6, SR_CTAID.Y ;  /* 0x0000000000067919 */ /* 0x000ee20000002600 */
[----:B------:R-:W-:Y:S01]  /*0370*/  LOP3.LUT R3, R3, 0xffffff80, RZ, 0xc0, !PT ;  /* 0xffffff8003037812 */ /* 0x000fe200078ec0ff */
[----:B0-----:R-:W-:Y:S01]  /*0380*/  ULDC UR4, c[0x0][0x150] ;  /* 0x0000540000047ab9 */ /* 0x001fe20000000800 */
[----:B------:R-:W-:Y:S01]  /*0390*/  LEA.HI R13, R13, R10, RZ, 0x2 ;  /* 0x0000000a0d0d7211 */ /* 0x000fe200078f10ff */
[----:B------:R-:W0:Y:S01]  /*03a0*/  LDC R14, c[0x0][0x144] ;  /* 0x00005100ff0e7b82 */ /* 0x000e220000000800 */
[----:B------:R-:W4:Y:S01]  /*03b0*/  SHFL.IDX PT, R16, R7, RZ, 0x1f ;  /* 0x00001fff07107589 */ /* 0x000f2200000e0000 */
[----:B------:R-:W-:Y:S01]  /*03c0*/  IMAD.IADD R3, R4, 0x1, -R3 ;  /* 0x0000000104037824 */ /* 0x000fe200078e0a03 */
[----:B------:R-:W-:Y:S01]  /*03d0*/  LOP3.LUT R13, R13, 0x3ffffffc, RZ, 0xc0, !PT ;  /* 0x3ffffffc0d0d7812 */ /* 0x000fe200078ec0ff */
[----:B------:R-:W-:Y:S01]  /*03e0*/  UMOV UR11, 0x80 ;  /* 0x00000080000b7882 */ /* 0x000fe20000000000 */
[----:B------:R-:W-:Y:S01]  /*03f0*/  NOP ;  /* 0x0000000000007918 */ /* 0x000fe20000000000 */
[----:B------:R-:W-:Y:S01]  /*0400*/  NOP ;  /* 0x0000000000007918 */ /* 0x000fe20000000000 */
[----:B------:R-:W-:Y:S01]  /*0410*/  SHF.R.S32.HI R8, RZ, 0x1f, R3 ;  /* 0x0000001fff087819 */ /* 0x000fe20000011403 */
[----:B------:R-:W-:Y:S01]  /*0420*/  IMAD.IADD R10, R10, 0x1, -R13 ;  /* 0x000000010a0a7824 */ /* 0x000fe200078e0a0d */
[----:B------:R-:W4:Y:S01]  /*0430*/  LDC R15, c[0x0][0x140] ;  /* 0x00005000ff0f7b82 */ /* 0x000f220000000800 */
[C---:B------:R-:W-:Y:S01]  /*0440*/  VIADD R41, R9.reuse, 0xffffffff ;  /* 0xffffffff09297836 */ /* 0x040fe20000000000 */
[----:B------:R-:W-:Y:S01]  /*0450*/  ISETP.NE.AND P4, PT, R9, RZ, PT ;  /* 0x000000ff0900720c */ /* 0x000fe20003f85270 */
[----:B------:R-:W-:Y:S01]  /*0460*/  IMAD.MOV.U32 R34, RZ, RZ, 0x1 ;  /* 0x00000001ff227424 */ /* 0x000fe200078e00ff */
[----:B-----5:R-:W-:-:S02]  /*0470*/  ISETP.NE.OR P0, PT, R5, RZ, !P0 ;  /* 0x000000ff0500720c */ /* 0x020fc40004705670 */
[----:B------:R-:W-:Y:S02]  /*0480*/  LEA.HI R5, R8, R3, RZ, 0x3 ;  /* 0x0000000308057211 */ /* 0x000fe400078f18ff */
[----:B-1----:R-:W-:Y:S01]  /*0490*/  I2FP.F32.U32 R12, UR12 ;  /* 0x0000000c000c7c45 */ /* 0x002fe20008201000 */
[----:B------:R-:W1:Y:S01]  /*04a0*/  LDC R21, c[0x0][0x148] ;  /* 0x00005200ff157b82 */ /* 0x000e620000000800 */
[--C-:B------:R-:W-:Y:S02]  /*04b0*/  SHF.R.S32.HI R0, RZ, 0x3, R5.reuse ;  /* 0x00000003ff007819 */ /* 0x100fe40000011405 */
[----:B------:R-:W-:Y:S01]  /*04c0*/  SHF.R.S32.HI R5, RZ, 0x1f, R5 ;  /* 0x0000001fff057819 */ /* 0x000fe20000011405 */
[----:B------:R-:W-:Y:S01]  /*04d0*/  FMUL R12, R12, UR4 ;  /* 0x000000040c0c7c20 */ /* 0x000fe20008400000 */
[----:B--2---:R-:W-:Y:S01]  /*04e0*/  ISETP.NE.OR P1, PT, R11, RZ, !P1 ;  /* 0x000000ff0b00720c */ /* 0x004fe20004f25670 */
[----:B------:R-:W-:Y:S01]  /*04f0*/  ULDC UR4, c[0x0][0x154] ;  /* 0x0000550000047ab9 */ /* 0x000fe20000000800 */
[----:B------:R-:W-:Y:S01]  /*0500*/  LEA.HI R11, R5, R0, RZ, 0x2 ;  /* 0x00000000050b7211 */ /* 0x000fe200078f10ff */
[----:B------:R-:W-:Y:S01]  /*0510*/  VOTEU.ALL UP1, P0 ;  /* 0x00000000003f7886 */ /* 0x000fe20000020000 */
[----:B------:R-:W-:Y:S01]  /*0520*/  SHF.R.S32.HI R5, RZ, 0x1f, R2 ;  /* 0x0000001fff057819 */ /* 0x000fe20000011402 */
[----:B------:R-:W2:Y:S01]  /*0530*/  F2I.U32.TRUNC.NTZ R12, R12 ;  /* 0x0000000c000c7305 */ /* 0x000ea2000020f000 */
[----:B------:R-:W-:Y:S01]  /*0540*/  LOP3.LUT R11, R11, 0xfffffffc, RZ, 0xc0, !PT ;  /* 0xfffffffc0b0b7812 */ /* 0x000fe200078ec0ff */
[----:B------:R-:W-:Y:S01]  /*0550*/  VOTEU.ALL UP0, P0 ;  /* 0x00000000003f7886 */ /* 0x000fe20000000000 */
[----:B------:R-:W-:Y:S01]  /*0560*/  LEA.HI R5, R5, R2, RZ, 0x2 ;  /* 0x0000000205057211 */ /* 0x000fe200078f10ff */
[----:B------:R-:W5:Y:S01]  /*0570*/  @!UP1 S2UR UR7, SR_CgaCtaId ;  /* 0x00000000000799c3 */ /* 0x000f620000008800 */
[----:B------:R-:W-:Y:S01]  /*0580*/  @!UP1 UMOV UR6, 0x400 ;  /* 0x0000040000069882 */ /* 0x000fe20000000000 */
[----:B------:R-:W-:Y:S01]  /*0590*/  IMAD.IADD R11, R0, 0x1, -R11 ;  /* 0x00000001000b7824 */ /* 0x000fe200078e0a0b */
[----:B------:R-:W-:Y:S01]  /*05a0*/  LOP3.LUT R5, R5, 0xfffffffc, RZ, 0xc0, !PT ;  /* 0xfffffffc05057812 */ /* 0x000fe200078ec0ff */
[----:B------:R-:W-:Y:S01]  /*05b0*/  VOTEU.ALL UP2, P1 ;  /* 0x00000000003f7886 */ /* 0x000fe20000840000 */
[----:B------:R-:W-:Y:S01]  /*05c0*/  VOTEU.ALL UP3, P1 ;  /* 0x00000000003f7886 */ /* 0x000fe20000860000 */
[----:B------:R-:W-:Y:S01]  /*05d0*/  IMAD R10, R10, 0x4, R11 ;  /* 0x000000040a0a7824 */ /* 0x000fe200078e020b */
[----:B------:R-:W-:Y:S01]  /*05e0*/  VOTEU.ALL UP4, P1 ;  /* 0x00000000003f7886 */ /* 0x000fe20000880000 */
[----:B------:R-:W-:Y:S01]  /*05f0*/  IMAD.IADD R5, R2, 0x1, -R5 ;  /* 0x0000000102057824 */ /* 0x000fe200078e0a05 */
[----:B---3--:R-:W-:Y:S01]  /*0600*/  I2FP.F32.U32 R2, R6 ;  /* 0x0000000600027245 */ /* 0x008fe20000201000 */
[----:B------:R-:W3:Y:S01]  /*0610*/  @!UP2 S2UR UR10, SR_CgaCtaId ;  /* 0x00000000000aa9c3 */ /* 0x000ee20000008800 */
[----:B------:R-:W-:Y:S01]  /*0620*/  LEA.HI R0, R10, R10, RZ, 0x1 ;  /* 0x0000000a0a007211 */ /* 0x000fe200078f08ff */
[----:B--2---:R-:W-:Y:S01]  /*0630*/  IMAD.MOV R13, RZ, RZ, -R12 ;  /* 0x000000ffff0d7224 */ /* 0x004fe200078e0a0c */
[----:B------:R-:W-:Y:S01]  /*0640*/  @!UP2 UMOV UR9, 0x400 ;  /* 0x000004000009a882 */ /* 0x000fe20000000000 */
[----:B------:R-:W-:Y:S01]  /*0650*/  FMUL R2, R2, UR4 ;  /* 0x0000000402027c20 */ /* 0x000fe20008400000 */
[----:B------:R-:W-:Y:S01]  /*0660*/  LOP3.LUT R11, R0, 0xfffffffe, RZ, 0xc0, !PT ;  /* 0xfffffffe000b7812 */ /* 0x000fe200078ec0ff */
[----:B0-----:R-:W-:Y:S01]  /*0670*/  IMAD R20, R14, R13, UR12 ;  /* 0x0000000c0e147e24 */ /* 0x001fe2000f8e020d */
[----:B------:R-:W-:Y:S01]  /*0680*/  UMOV UR4, 0x20 ;  /* 0x0000002000047882 */ /* 0x000fe20000000000 */
[----:B------:R-:W-:Y:S01]  /*0690*/  IMAD.SHL.U32 R35, R10, 0x4, RZ ;  /* 0x000000040a237824 */ /* 0x000fe200078e00ff */
[----:B------:R-:W-:-:S04]  /*06a0*/  @!UP1 UIADD3 UR4, -UR4, 0x100000, URZ ;  /* 0x0010000004049890 */ /* 0x000fc8000fffe13f */
[----:B------:R-:W-:Y:S02]  /*06b0*/  @!UP1 USHF.L.U32 UR5, UR4, 0xb, URZ ;  /* 0x0000000b04059899 */ /* 0x000fe4000800063f */
[----:B------:R-:W-:Y:S01]  /*06c0*/  @!UP1 USHF.L.U32 UR4, UR4, 0x1, URZ ;  /* 0x0000000104049899 */ /* 0x000fe2000800063f */
[C---:B------:R-:W-:Y:S01]  /*06d0*/  IMAD.IADD R11, R10.reuse, 0x1, -R11 ;  /* 0x000000010a0b7824 */ /* 0x040fe200078e0a0b */
[----:B------:R-:W0:Y:S01]  /*06e0*/  F2I.U32.TRUNC.NTZ R2, R2 ;  /* 0x0000000200027305 */ /* 0x000e22000020f000 */
[----:B------:R-:W-:Y:S01]  /*06f0*/  VOTEU.ALL UP5, P1 ;  /* 0x00000000003f7886 */ /* 0x000fe200008a0000 */
[----:B------:R-:W-:Y:S01]  /*0700*/  LOP3.LUT R35, R10, 0xc, R35, 0x78, !PT ;  /* 0x0000000c0a237812 */ /* 0x000fe200078e7823 */
[----:B-----5:R-:W-:Y:S01]  /*0710*/  @!UP1 ULEA UR8, UR7, UR6, 0x18 ;  /* 0x0000000607089291 */ /* 0x020fe2000f8ec03f */
[----:B------:R-:W-:Y:S01]  /*0720*/  ISETP.NE.AND P3, PT, R11, R20, PT ;  /* 0x000000140b00720c */ /* 0x000fe20003f65270 */
[----:B------:R-:W-:-:S04]  /*0730*/  @!UP2 UIADD3 UR6, -UR11, 0x100000, URZ ;  /* 0x001000000b06a890 */ /* 0x000fc8000fffe13f */
[----:B------:R-:W-:Y:S02]  /*0740*/  @!UP2 USHF.L.U32 UR7, UR6, 0xb, URZ ;  /* 0x0000000b0607a899 */ /* 0x000fe4000800063f */
[----:B------:R-:W-:Y:S01]  /*0750*/  @!UP2 USHF.L.U32 UR6, UR6, 0x1, URZ ;  /* 0x000000010606a899 */ /* 0x000fe2000800063f */
[----:B----4-:R-:W-:Y:S01]  /*0760*/  ISETP.EQ.U32.AND P2, PT, R15, 0x1, PT ;  /* 0x000000010f00780c */ /* 0x010fe20003f42070 */
[----:B------:R-:W-:Y:S01]  /*0770*/  VOTEU.ALL UP1, P0 ;  /* 0x00000000003f7886 */ /* 0x000fe20000020000 */
[----:B------:R-:W-:Y:S02]  /*0780*/  LOP3.LUT P0, RZ, R3, 0x7, RZ, 0xc0, !PT ;  /* 0x0000000703ff7812 */ /* 0x000fe4000780c0ff */
[----:B------:R-:W-:Y:S02]  /*0790*/  ISETP.GE.U32.AND P6, PT, R41, 0x2, PT ;  /* 0x000000022900780c */ /* 0x000fe40003fc6070 */
[C---:B------:R-:W-:Y:S01]  /*07a0*/  ISETP.LT.U32.AND P0, PT, R35.reuse, 0x2, !P0 ;  /* 0x000000022300780c */ /* 0x040fe20004701070 */
[----:B---3--:R-:W-:Y:S01]  /*07b0*/  @!UP2 ULEA UR9, UR10, UR9, 0x18 ;  /* 0x000000090a09a291 */ /* 0x008fe2000f8ec03f */
[----:B------:R-:W-:Y:S01]  /*07c0*/  R2UR UR43, R16 ;  /* 0x00000000102b72ca */ /* 0x000fe200000e0000 */
[----:B0-----:R-:W-:Y:S01]  /*07d0*/  IMAD.MOV R24, RZ, RZ, -R2 ;  /* 0x000000ffff187224 */ /* 0x001fe200078e0a02 */
[----:B------:R-:W-:Y:S01]  /*07e0*/  VOTEU.ALL UP2, P1 ;  /* 0x00000000003f7886 */ /* 0x000fe20000840000 */
[----:B------:R-:W-:Y:S01]  /*07f0*/  @P3 LEA.HI R0, R35, R35, RZ, 0x1 ;  /* 0x0000002323003211 */ /* 0x000fe200078f08ff */
[----:B------:R-:W0:Y:S02]  /*0800*/  FENCE.VIEW.ASYNC.S ;  /* 0x00000000000073c6 */ /* 0x000e240000000000 */
[----:B0-----:R0:W2:Y:S01]  /*0810*/  @!UP0 SYNCS.EXCH.64 URZ, [UR8+0x80], UR4 ;  /* 0x00008004083f85b2 */ /* 0x0010a20008000100 */
[----:B------:R-:W-:Y:S01]  /*0820*/  ISETP.NE.AND P1, PT, R5, 0x3, PT ;  /* 0x000000030500780c */ /* 0x000fe20003f25270 */
[----:B-1----:R-:W-:Y:S01]  /*0830*/  IMAD R11, R21, R24, R6 ;  /* 0x00000018150b7224 */ /* 0x002fe200078e0206 */
[----:B------:R-:W-:-:S02]  /*0840*/  @P3 SHF.R.S32.HI R0, RZ, 0x1, R0 ;  /* 0x00000001ff003819 */ /* 0x000fc40000011400 */
[----:B------:R-:W-:Y:S02]  /*0850*/  ISETP.EQ.OR P1, PT, R5, RZ, !P1 ;  /* 0x000000ff0500720c */ /* 0x000fe40004f22670 */
[----:B------:R-:W-:Y:S02]  /*0860*/  @P3 ISETP.NE.AND P5, PT, R0, R11, PT ;  /* 0x0000000b0000320c */ /* 0x000fe40003fa5270 */
[----:B------:R-:W-:Y:S02]  /*0870*/  ISETP.EQ.AND P1, PT, R9, RZ, P1 ;  /* 0x000000ff0900720c */ /* 0x000fe40000f22270 */
[----:B------:R-:W-:Y:S02]  /*0880*/  SEL R11, RZ, 0x1, !P0 ;  /* 0x00000001ff0b7807 */ /* 0x000fe40004000000 */
[----:B------:R-:W-:Y:S02]  /*0890*/  @P3 SEL R34, RZ, 0x1, P5 ;  /* 0x00000001ff223807 */ /* 0x000fe40002800000 */
[----:B------:R-:W-:Y:S01]  /*08a0*/  SEL R18, RZ, 0x1, !P1 ;  /* 0x00000001ff127807 */ /* 0x000fe20004800000 */
[----:B------:R0:W1:Y:S01]  /*08b0*/  @!UP1 SYNCS.EXCH.64 URZ, [UR8+0x88], UR4 ;  /* 0x00008804083f95b2 */ /* 0x0000620008000100 */
[----:B------:R-:W-:Y:S01]  /*08c0*/  NOP ;  /* 0x0000000000007918 */ /* 0x000fe20000000000 */
[----:B------:R-:W-:-:S02]  /*08d0*/  LOP3.LUT R34, R34, R11, RZ, 0xc0, !PT ;  /* 0x0000000b22227212 */ /* 0x000fc400078ec0ff */
[----:B------:R-:W-:Y:S01]  /*08e0*/  SEL R18, R18, 0x2, P6 ;  /* 0x0000000212127807 */ /* 0x000fe20003000000 */
[----:B------:R0:W3:Y:S01]  /*08f0*/  @!UP2 SYNCS.EXCH.64 URZ, [UR9+0x60], UR6 ;  /* 0x00006006093fa5b2 */ /* 0x0000e20008000100 */
[----:B------:R0:W4:Y:S01]  /*0900*/  @!UP3 SYNCS.EXCH.64 URZ, [UR9+0x68], UR6 ;  /* 0x00006806093fb5b2 */ /* 0x0001220008000100 */
[----:B------:R0:W0:Y:S01]  /*0910*/  @!UP4 SYNCS.EXCH.64 URZ, [UR9+0x70], UR6 ;  /* 0x00007006093fc5b2 */ /* 0x0000220008000100 */
[----:B------:R0:W0:Y:S01]  /*0920*/  @!UP5 SYNCS.EXCH.64 URZ, [UR9+0x78], UR6 ;  /* 0x00007806093fd5b2 */ /* 0x0000220008000100 */
[----:B------:R-:W-:Y:S01]  /*0930*/  NOP ;  /* 0x0000000000007918 */ /* 0x000fe20000000000 */
[----:B--2---:R-:W-:Y:S05]  /*0940*/  @!P2 BRA `(.L_x_3) ;  /* 0x000000000008a947 */ /* 0x004fea0003800000 */
[----:B01-34-:R-:W-:Y:S01]  /*0950*/  UCGABAR_ARV ;  /* 0x00000000000079c7 */ /* 0x01bfe20008000000 */
[----:B------:R-:W-:Y:S05]  /*0960*/  BRA `(.L_x_4) ;  /* 0x0000000000047947 */ /* 0x000fea0003800000 */
.L_x_3:
[----:B01-34-:R-:W-:Y:S01]  /*0970*/  NOP ;  /* 0x0000000000007918 */ /* 0x01bfe20000000000 */
.L_x_4:
[----:B------:R-:W-:Y:S01]  /*0980*/  ULDC.64 UR4, c[0x0][0x598] ;  /* 0x0001660000047ab9 */ /* 0x000fe20000000a00 */
[----:B------:R-:W-:Y:S01]  /*0990*/  ULDC.64 UR48, c[0x0][0x208] ;  /* 0x0000820000307ab9 */ /* 0x000fe20000000a00 */
[----:B------:R-:W-:-:S04]  /*09a0*/  ISETP.NE.U32.AND P0, PT, RZ, UR4, PT ;  /* 0x00000004ff007c0c */ /* 0x000fc8000bf05070 */
[----:B------:R-:W-:-:S13]  /*09b0*/  ISETP.NE.AND.EX P0, PT, RZ, UR5, PT, P0 ;  /* 0x00000005ff007c0c */ /* 0x000fda000bf05300 */
[----:B------:R-:W-:Y:S05]  /*09c0*/  @!P0 BRA `(.L_x_5) ;  /* 0x00000000001c8947 */ /* 0x000fea0003800000 */
[----:B------:R-:W0:Y:S02]  /*09d0*/  LDC.64 R10, c[0x0][0x598] ;  /* 0x00016600ff0a7b82 */ /* 0x000e240000000a00 */
[----:B0-----:R-:W2:Y:S02]  /*09e0*/  LDG.E.64 R10, desc[UR48][R10.64] ;  /* 0x000000300a0a7981 */ /* 0x001ea4000c1e1b00 */
[----:B--2---:R-:W-:-:S04]  /*09f0*/  ISETP.NE.U32.AND P0, PT, R10, RZ, PT ;  /* 0x000000ff0a00720c */ /* 0x004fc80003f05070 */
[----:B------:R-:W-:-:S13]  /*0a00*/  ISETP.NE.AND.EX P0, PT, R11, RZ, PT, P0 ;  /* 0x000000ff0b00720c */ /* 0x000fda0003f05300 */
[----:B------:R-:W-:Y:S05]  /*0a10*/  @!P0 BRA `(.L_x_5) ;  /* 0x0000000000088947 */ /* 0x000fea0003800000 */
[----:B------:R0:W5:Y:S01]  /*0a20*/  LD.E R36, desc[UR48][R10.64] ;  /* 0x000000300a247980 */ /* 0x000162000c101900 */
[----:B------:R-:W-:Y:S05]  /*0a30*/  BRA `(.L_x_6) ;  /* 0x0000000000247947 */ /* 0x000fea0003800000 */
.L_x_5:
[----:B------:R-:W-:Y:S02]  /*0a40*/  ULDC.64 UR4, c[0x0][0x588] ;  /* 0x0001620000047ab9 */ /* 0x000fe40000000a00 */
[----:B------:R-:W-:-:S04]  /*0a50*/  ISETP.NE.U32.AND P0, PT, RZ, UR4, PT ;  /* 0x00000004ff007c0c */ /* 0x000fc8000bf05070 */
[----:B------:R-:W-:-:S13]  /*0a60*/  ISETP.NE.AND.EX P0, PT, RZ, UR5, PT, P0 ;  /* 0x00000005ff007c0c */ /* 0x000fda000bf05300 */
[----:B------:R-:W-:Y:S05]  /*0a70*/  @!P0 BRA `(.L_x_7) ;  /* 0x00000000000c8947 */ /* 0x000fea0003800000 */
[----:B------:R-:W0:Y:S02]  /*0a80*/  LDC.64 R36, c[0x0][0x588] ;  /* 0x00016200ff247b82 */ /* 0x000e240000000a00 */
[----:B0-----:R1:W5:Y:S01]  /*0a90*/  LDG.E R36, desc[UR48][R36.64] ;  /* 0x0000003024247981 */ /* 0x001362000c1e1900 */
[----:B------:R-:W-:Y:S05]  /*0aa0*/  BRA `(.L_x_6) ;  /* 0x0000000000087947 */ /* 0x000fea0003800000 */
.L_x_7:
[----:B------:R-:W-:Y:S02]  /*0ab0*/  ULDC UR4, c[0x0][0x580] ;  /* 0x0001600000047ab9 */ /* 0x000fe40000000800 */
[----:B------:R-:W-:-:S07]  /*0ac0*/  IMAD.U32 R36, RZ, RZ, UR4 ;  /* 0x00000004ff247e24 */ /* 0x000fce000f8e00ff */
.L_x_6:
[----:B------:R-:W-:Y:S02]  /*0ad0*/  ULDC.64 UR4, c[0x0][0x5a0] ;  /* 0x0001680000047ab9 */ /* 0x000fe40000000a00 */
[----:B------:R-:W-:-:S04]  /*0ae0*/  ISETP.NE.U32.AND P0, PT, RZ, UR4, PT ;  /* 0x00000004ff007c0c */ /* 0x000fc8000bf05070 */
[----:B------:R-:W-:-:S13]  /*0af0*/  ISETP.NE.AND.EX P0, PT, RZ, UR5, PT, P0 ;  /* 0x00000005ff007c0c */ /* 0x000fda000bf05300 */
[----:B------:R-:W-:Y:S05]  /*0b00*/  @!P0 BRA `(.L_x_8) ;  /* 0x00000000001c8947 */ /* 0x000fea0003800000 */
[----:B0-----:R-:W0:Y:S02]  /*0b10*/  LDC.64 R10, c[0x0][0x5a0] ;  /* 0x00016800ff0a7b82 */ /* 0x001e240000000a00 */
[----:B0-----:R-:W2:Y:S02]  /*0b20*/  LDG.E.64 R10, desc[UR48][R10.64] ;  /* 0x000000300a0a7981 */ /* 0x001ea4000c1e1b00 */
[----:B--2---:R-:W-:-:S04]  /*0b30*/  ISETP.NE.U32.AND P0, PT, R10, RZ, PT ;  /* 0x000000ff0a00720c */ /* 0x004fc80003f05070 */
[----:B------:R-:W-:-:S13]  /*0b40*/  ISETP.NE.AND.EX P0, PT, R11, RZ, PT, P0 ;  /* 0x000000ff0b00720c */ /* 0x000fda0003f05300 */
[----:B------:R-:W-:Y:S05]  /*0b50*/  @!P0 BRA `(.L_x_8) ;  /* 0x0000000000088947 */ /* 0x000fea0003800000 */
[----:B-1----:R0:W5:Y:S01]  /*0b60*/  LD.E R37, desc[UR48][R10.64] ;  /* 0x000000300a257980 */ /* 0x002162000c101900 */
[----:B------:R-:W-:Y:S05]  /*0b70*/  BRA `(.L_x_9) ;  /* 0x0000000000247947 */ /* 0x000fea0003800000 */
.L_x_8:
[----:B------:R-:W-:Y:S02]  /*0b80*/  ULDC.64 UR4, c[0x0][0x590] ;  /* 0x0001640000047ab9 */ /* 0x000fe40000000a00 */
[----:B------:R-:W-:-:S04]  /*0b90*/  ISETP.NE.U32.AND P0, PT, RZ, UR4, PT ;  /* 0x00000004ff007c0c */ /* 0x000fc8000bf05070 */
[----:B------:R-:W-:-:S13]  /*0ba0*/  ISETP.NE.AND.EX P0, PT, RZ, UR5, PT, P0 ;  /* 0x00000005ff007c0c */ /* 0x000fda000bf05300 */
[----:B------:R-:W-:Y:S05]  /*0bb0*/  @!P0 BRA `(.L_x_10) ;  /* 0x00000000000c8947 */ /* 0x000fea0003800000 */
[----:B0-----:R-:W1:Y:S02]  /*0bc0*/  LDC.64 R10, c[0x0][0x590] ;  /* 0x00016400ff0a7b82 */ /* 0x001e640000000a00 */
[----:B-1----:R1:W5:Y:S01]  /*0bd0*/  LDG.E R37, desc[UR48][R10.64] ;  /* 0x000000300a257981 */ /* 0x002362000c1e1900 */
[----:B------:R-:W-:Y:S05]  /*0be0*/  BRA `(.L_x_9) ;  /* 0x0000000000087947 */ /* 0x000fea0003800000 */
.L_x_10:
[----:B------:R-:W-:Y:S02]  /*0bf0*/  ULDC UR4, c[0x0][0x584] ;  /* 0x0001610000047ab9 */ /* 0x000fe40000000800 */
[----:B-1----:R-:W-:-:S07]  /*0c00*/  IMAD.U32 R37, RZ, RZ, UR4 ;  /* 0x00000004ff257e24 */ /* 0x002fce000f8e00ff */
.L_x_9:
[----:B------:R-:W2:Y:S01]  /*0c10*/  LDC R23, c[0x0][0x65c] ;  /* 0x00019700ff177b82 */ /* 0x000ea20000000800 */
[----:B------:R-:W-:Y:S01]  /*0c20*/  ULDC UR6, c[0x0][0x28c] ;  /* 0x0000a30000067ab9 */ /* 0x000fe20000000800 */
[----:B------:R-:W-:Y:S01]  /*0c30*/  ISETP.NE.AND P0, PT, R9, 0x2, PT ;  /* 0x000000020900780c */ /* 0x000fe20003f05270 */
[----:B------:R-:W-:Y:S01]  /*0c40*/  UIADD3 UR6, UR6, 0xff, URZ ;  /* 0x000000ff06067890 */ /* 0x000fe2000fffe03f */
[----:B01----:R-:W-:Y:S01]  /*0c50*/  IMAD.U32 R10, RZ, RZ, UR12 ;  /* 0x0000000cff0a7e24 */ /* 0x003fe2000f8e00ff */
[----:B------:R-:W-:Y:S01]  /*0c60*/  UMOV UR36, URZ ;  /* 0x0000003f00247c82 */ /* 0x000fe20008000000 */
[----:B------:R-:W-:Y:S01]  /*0c70*/  IMAD.MOV.U32 R11, RZ, RZ, RZ ;  /* 0x000000ffff0b7224 */ /* 0x000fe200078e00ff */
[----:B------:R-:W-:Y:S01]  /*0c80*/  USHF.R.S32.HI UR7, URZ, 0x1f, UR6 ;  /* 0x0000001f3f077899 */ /* 0x000fe20008011406 */
[----:B------:R-:W-:Y:S01]  /*0c90*/  UMOV UR38, URZ ;  /* 0x0000003f00267c82 */ /* 0x000fe20008000000 */
[----:B------:R-:W-:Y:S02]  /*0ca0*/  ULDC.64 UR8, c[0x0][0x650] ;  /* 0x0001940000087ab9 */ /* 0x000fe40000000a00 */
[----:B------:R-:W-:-:S04]  /*0cb0*/  ULEA.HI UR7, UR7, UR6, URZ, 0x8 ;  /* 0x0000000607077291 */ /* 0x000fc8000f8f403f */
[----:B------:R-:W-:Y:S01]  /*0cc0*/  USHF.R.S32.HI UR37, URZ, 0x8, UR7 ;  /* 0x000000083f257899 */ /* 0x000fe20008011407 */
[----:B--2---:R-:W-:-:S04]  /*0cd0*/  ISETP.NE.AND P1, PT, R23, 0x1, PT ;  /* 0x000000011700780c */ /* 0x004fc80003f25270 */
[----:B------:R-:W-:-:S09]  /*0ce0*/  P2R R0, PR, RZ, 0x2 ;  /* 0x00000002ff007803 */ /* 0x000fd20000000000 */
[----:B------:R-:W0:Y:S01]  /*0cf0*/  @P1 LDC R13, c[0x0][0x10] ;  /* 0x00000400ff0d1b82 */ /* 0x000e220000000800 */
[----:B------:R-:W-:Y:S02]  /*0d00*/  @P1 IMAD.MOV.U32 R7, RZ, RZ, RZ ;  /* 0x000000ffff071224 */ /* 0x000fe400078e00ff */
[----:B------:R-:W-:-:S05]  /*0d10*/  @P1 IMAD.MOV.U32 R19, RZ, RZ, RZ ;  /* 0x000000ffff131224 */ /* 0x000fca00078e00ff */
[----:B------:R-:W1:Y:S01]  /*0d20*/  @!P1 LDC R15, c[0x0][0xc] ;  /* 0x00000300ff0f9b82 */ /* 0x000e620000000800 */
[----:B------:R-:W-:Y:S01]  /*0d30*/  ULDC UR4, c[0x0][0xc] ;  /* 0x0000030000047ab9 */ /* 0x000fe20000000800 */
[----:B------:R-:W-:Y:S02]  /*0d40*/  ULDC UR5, c[0x0][0x10] ;  /* 0x0000040000057ab9 */ /* 0x000fe40000000800 */
[----:B------:R-:W-:-:S04]  /*0d50*/  UIMAD.WIDE.U32 UR4, UR4, UR5, URZ ;  /* 0x00000005040472a5 */ /* 0x000fc8000f8e003f */
[----:B------:R-:W2:Y:S01]  /*0d60*/  LDC R16, c[0x0][0x14] ;  /* 0x00000500ff107b82 */ /* 0x000ea20000000800 */
[----:B0-----:R-:W-:-:S04]  /*0d70*/  @P1 IMAD.WIDE.U32 R12, R13, UR12, R6 ;  /* 0x0000000c0d0c1c25 */ /* 0x001fc8000f8e0006 */
[----:B------:R-:W-:Y:S02]  /*0d80*/  @P1 IMAD.IADD R19, R13, 0x1, R19 ;  /* 0x000000010d131824 */ /* 0x000fe400078e0213 */
[----:B------:R-:W-:Y:S02]  /*0d90*/  @P1 IMAD.MOV.U32 R22, RZ, RZ, R12 ;  /* 0x000000ffff161224 */ /* 0x000fe400078e000c */
[----:B-1----:R-:W-:-:S04]  /*0da0*/  @!P1 IMAD.WIDE.U32 R10, R6, R15, R10 ;  /* 0x0000000f060a9225 */ /* 0x002fc800078e000a */
[----:B------:R-:W-:Y:S02]  /*0db0*/  @!P1 IMAD.MOV.U32 R22, RZ, RZ, R10 ;  /* 0x000000ffff169224 */ /* 0x000fe400078e000a */
[----:B------:R-:W-:Y:S02]  /*0dc0*/  @!P1 IMAD.MOV.U32 R19, RZ, RZ, R11 ;  /* 0x000000ffff139224 */ /* 0x000fe400078e000b */
[C---:B--2---:R-:W-:Y:S02]  /*0dd0*/  IMAD R9, R16.reuse, UR5, RZ ;  /* 0x0000000510097c24 */ /* 0x044fe4000f8e02ff */
[----:B------:R-:W-:-:S04]  /*0de0*/  IMAD.WIDE.U32 R16, R16, UR4, RZ ;  /* 0x0000000410107c25 */ /* 0x000fc8000f8e00ff */
[----:B------:R-:W-:Y:S01]  /*0df0*/  IMAD.IADD R0, R17, 0x1, R9 ;  /* 0x0000000111007824 */ /* 0x000fe200078e0209 */
[----:B------:R-:W-:Y:S06]  /*0e00*/  @P0 BRA `(.L_x_11) ;  /* 0x0000000000200947 */ /* 0x000fec0003800000 */
[----:B------:R-:W-:Y:S01]  /*0e10*/  UISETP.GE.U32.AND UP0, UPT, UR37, 0x5, UPT ;  /* 0x000000052500788c */ /* 0x000fe2000bf06070 */
[----:B------:R-:W-:Y:S01]  /*0e20*/  IADD3 R22, P0, R22, R16, RZ ;  /* 0x0000001016167210 */ /* 0x000fe20007f1e0ff */
[----:B------:R-:W-:Y:S01]  /*0e30*/  UIMAD.WIDE.U32 UR4, UR37, -0x33333333, URZ ;  /* 0xcccccccd250478a5 */ /* 0x000fe2000f8e003f */
[----:B------:R-:W-:-:S03]  /*0e40*/  UMOV UR38, URZ ;  /* 0x0000003f00267c82 */ /* 0x000fc60008000000 */
[----:B------:R-:W-:Y:S01]  /*0e50*/  USHF.R.U32.HI UR4, URZ, 0x2, UR5 ;  /* 0x000000023f047899 */ /* 0x000fe20008011605 */
[----:B------:R-:W-:-:S03]  /*0e60*/  IMAD.X R19, R0, 0x1, R19, P0 ;  /* 0x0000000100137824 */ /* 0x000fc600000e0613 */
[----:B------:R-:W-:Y:S02]  /*0e70*/  UIMAD UR36, UR4, -0x5, UR37 ;  /* 0xfffffffb042478a4 */ /* 0x000fe4000f8e0225 */
[----:B------:R-:W-:-:S12]  /*0e80*/  @UP0 ULOP3.LUT UR38, UR4, 0x1, URZ, 0xc0, !UPT ;  /* 0x0000000104260892 */ /* 0x000fd8000f8ec03f */
.L_x_11:
[----:B------:R-:W-:Y:S01]  /*0e90*/  ISETP.GE.U32.AND P0, PT, R22, UR8, PT ;  /* 0x0000000816007c0c */ /* 0x000fe2000bf06070 */
[----:B------:R-:W-:Y:S01]  /*0ea0*/  IMAD.MOV.U32 R32, RZ, RZ, -0x1 ;  /* 0xffffffffff207424 */ /* 0x000fe200078e00ff */
[----:B------:R-:W-:Y:S01]  /*0eb0*/  PRMT R9, RZ, 0x7610, R9 ;  /* 0x00007610ff097816 */ /* 0x000fe20000000009 */
[----:B------:R-:W-:Y:S01]  /*0ec0*/  IMAD.MOV.U32 R2, RZ, RZ, -0x1 ;  /* 0xffffffffff027424 */ /* 0x000fe200078e00ff */
[----:B------:R-:W-:Y:S01]  /*0ed0*/  ISETP.GE.U32.AND.EX P0, PT, R19, UR9, PT, P0 ;  /* 0x0000000913007c0c */ /* 0x000fe2000bf06100 */
[----:B------:R-:W-:-:S12]  /*0ee0*/  IMAD.MOV.U32 R33, RZ, RZ, -0x1 ;  /* 0xffffffffff217424 */ /* 0x000fd800078e00ff */
[----:B------:R-:W-:Y:S05]  /*0ef0*/  @P0 BRA `(.L_x_12) ;  /* 0x00000004002c0947 */ /* 0x000fea0003800000 */
[----:B------:R-:W0:Y:S01]  /*0f00*/  LDC.64 R26, c[0x0][0x628] ;  /* 0x00018a00ff1a7b82 */ /* 0x000e220000000a00 */
[----:B------:R-:W-:Y:S02]  /*0f10*/  IMAD.MOV.U32 R10, RZ, RZ, R22 ;  /* 0x000000ffff0a7224 */ /* 0x000fe400078e0016 */
[----:B------:R-:W-:-:S05]  /*0f20*/  IMAD.MOV.U32 R11, RZ, RZ, R19 ;  /* 0x000000ffff0b7224 */ /* 0x000fca00078e0013 */
[----:B------:R-:W1:Y:S08]  /*0f30*/  LDC R2, c[0x0][0x630] ;  /* 0x00018c00ff027b82 */ /* 0x000e700000000800 */
[----:B------:R-:W2:Y:S01]  /*0f40*/  LDC.64 R28, c[0x0][0x620] ;  /* 0x00018800ff1c7b82 */ /* 0x000ea20000000a00 */
[----:B0-----:R-:W-:-:S04]  /*0f50*/  ISETP.NE.U32.AND P0, PT, R26, RZ, PT ;  /* 0x000000ff1a00720c */ /* 0x001fc80003f05070 */
[----:B------:R-:W-:-:S13]  /*0f60*/  ISETP.NE.AND.EX P0, PT, R27, RZ, PT, P0 ;  /* 0x000000ff1b00720c */ /* 0x000fda0003f05300 */
[----:B-12---:R-:W-:Y:S05]  /*0f70*/  @!P0 BRA `(.L_x_13) ;  /* 0x0000000000288947 */ /* 0x006fea0003800000 */
[----:B------:R-:W0:Y:S02]  /*0f80*/  LDC R9, c[0x0][0x634] ;  /* 0x00018d00ff097b82 */ /* 0x000e240000000800 */
[----:B0-----:R-:W-:-:S05]  /*0f90*/  IADD3 R9, P0, R22, R9, RZ ;  /* 0x0000000916097210 */ /* 0x001fca0007f1e0ff */
[----:B------:R-:W-:-:S04]  /*0fa0*/  IMAD.X R25, RZ, RZ, R19, P0 ;  /* 0x000000ffff197224 */ /* 0x000fc800000e0613 */
[----:B------:R-:W-:-:S04]  /*0fb0*/  IMAD.WIDE.U32 R10, R25, R26, RZ ;  /* 0x0000001a190a7225 */ /* 0x000fc800078e00ff */
[----:B------:R-:W-:-:S04]  /*0fc0*/  IMAD.WIDE.U32 R12, P0, R9, R27, R10 ;  /* 0x0000001b090c7225 */ /* 0x000fc8000780000a */
[----:B------:R-:W-:-:S04]  /*0fd0*/  IMAD.WIDE.U32 R10, R9, R26, RZ ;  /* 0x0000001a090a7225 */ /* 0x000fc800078e00ff */
[----:B------:R-:W-:Y:S01]  /*0fe0*/  IMAD.X R15, RZ, RZ, RZ, P0 ;  /* 0x000000ffff0f7224 */ /* 0x000fe200000e06ff */
[----:B------:R-:W-:Y:S01]  /*0ff0*/  IADD3 RZ, P0, R11, R12, RZ ;  /* 0x0000000c0bff7210 */ /* 0x000fe20007f1e0ff */
[----:B------:R-:W-:-:S04]  /*1000*/  IMAD.MOV.U32 R14, RZ, RZ, R13 ;  /* 0x000000ffff0e7224 */ /* 0x000fc800078e000d */
[----:B------:R-:W-:-:S08]  /*1010*/  IMAD.WIDE.U32.X R10, R25, R27, R14, P0 ;  /* 0x0000001b190a7225 */ /* 0x000fd000000e040e */
.L_x_13:
[----:B------:R-:W0:Y:S01]  /*1020*/  LDC.64 R30, c[0x0][0x640] ;  /* 0x00019000ff1e7b82 */ /* 0x000e220000000a00 */
[-CC-:B------:R-:W-:Y:S01]  /*1030*/  SHF.R.U64 R39, R10, R2.reuse, R11.reuse ;  /* 0x000000020a277219 */ /* 0x180fe2000000120b */
[----:B------:R-:W-:Y:S01]  /*1040*/  IMAD.MOV.U32 R10, RZ, RZ, R22 ;  /* 0x000000ffff0a7224 */ /* 0x000fe200078e0016 */
[----:B------:R-:W-:Y:S01]  /*1050*/  SHF.R.U32.HI R2, RZ, R2, R11 ;  /* 0x00000002ff027219 */ /* 0x000fe2000001160b */
[----:B------:R-:W-:Y:S01]  /*1060*/  IMAD.MOV.U32 R33, RZ, RZ, 0x1 ;  /* 0x00000001ff217424 */ /* 0x000fe200078e00ff */
[----:B------:R-:W-:-:S03]  /*1070*/  IADD3 R9, P0, RZ, -R39, RZ ;  /* 0x80000027ff097210 */ /* 0x000fc60007f1e0ff */
[----:B------:R-:W1:Y:S02]  /*1080*/  LDC R12, c[0x0][0x618] ;  /* 0x00018600ff0c7b82 */ /* 0x000e640000000800 */
[----:B------:R-:W-:-:S04]  /*1090*/  IMAD.X R11, RZ, RZ, ~R2, P0 ;  /* 0x000000ffff0b7224 */ /* 0x000fc800000e0e02 */
[-C--:B------:R-:W-:Y:S02]  /*10a0*/  IMAD R2, R11, R28.reuse, RZ ;  /* 0x0000001c0b027224 */ /* 0x080fe400078e02ff */
[----:B------:R-:W2:Y:S01]  /*10b0*/  LDC R13, c[0x0][0x608] ;  /* 0x00018200ff0d7b82 */ /* 0x000ea20000000800 */
[----:B------:R-:W-:Y:S02]  /*10c0*/  IMAD.MOV.U32 R11, RZ, RZ, R19 ;  /* 0x000000ffff0b7224 */ /* 0x000fe400078e0013 */
[----:B------:R-:W-:-:S05]  /*10d0*/  IMAD.WIDE.U32 R10, R9, R28, R10 ;  /* 0x0000001c090a7225 */ /* 0x000fca00078e000a */
[----:B------:R-:W3:Y:S01]  /*10e0*/  LDC R26, c[0x0][0x658] ;  /* 0x00019600ff1a7b82 */ /* 0x000ee20000000800 */
[----:B------:R-:W-:Y:S01]  /*10f0*/  IMAD R9, R9, R29, R2 ;  /* 0x0000001d09097224 */ /* 0x000fe200078e0202 */
[----:B0-----:R-:W-:-:S03]  /*1100*/  ISETP.NE.U32.AND P0, PT, R30, RZ, PT ;  /* 0x000000ff1e00720c */ /* 0x001fc60003f05070 */
[----:B------:R-:W-:Y:S01]  /*1110*/  IMAD.IADD R9, R11, 0x1, R9 ;  /* 0x000000010b097824 */ /* 0x000fe200078e0209 */
[----:B------:R-:W-:Y:S01]  /*1120*/  ISETP.NE.AND.EX P0, PT, R31, RZ, PT, P0 ;  /* 0x000000ff1f00720c */ /* 0x000fe20003f05300 */
[----:B------:R-:W-:Y:S01]  /*1130*/  IMAD.MOV.U32 R11, RZ, RZ, -0x1 ;  /* 0xffffffffff0b7424 */ /* 0x000fe200078e00ff */
[----:B------:R-:W0:Y:S02]  /*1140*/  LDC R29, c[0x0][0x600] ;  /* 0x00018000ff1d7b82 */ /* 0x000e240000000800 */
[-CC-:B-1----:R-:W-:Y:S02]  /*1150*/  SHF.R.U64 R27, R10, R12.reuse, R9.reuse ;  /* 0x0000000c0a1b7219 */ /* 0x182fe40000001209 */
[----:B------:R-:W-:-:S04]  /*1160*/  SHF.R.U32.HI R2, RZ, R12, R9 ;  /* 0x0000000cff027219 */ /* 0x000fc80000011609 */
[----:B------:R-:W1:Y:S01]  /*1170*/  LDC R28, c[0x0][0x648] ;  /* 0x00019200ff1c7b82 */ /* 0x000e620000000800 */
[-CC-:B--2---:R-:W-:Y:S02]  /*1180*/  SHF.R.U64 R40, R27, R13.reuse, R2.reuse ;  /* 0x0000000d1b287219 */ /* 0x184fe40000001202 */
[----:B------:R-:W-:-:S05]  /*1190*/  SHF.R.U32.HI R9, RZ, R13, R2 ;  /* 0x0000000dff097219 */ /* 0x000fca0000011602 */
[----:B------:R-:W2:Y:S01]  /*11a0*/  LDC R32, c[0x0][0x638] ;  /* 0x00018e00ff207b82 */ /* 0x000ea20000000800 */
[-CC-:B---3--:R-:W-:Y:S02]  /*11b0*/  SHF.R.U64 R42, R40, R26.reuse, R9.reuse ;  /* 0x0000001a282a7219 */ /* 0x188fe40000001209 */
[-C--:B------:R-:W-:Y:S02]  /*11c0*/  SHF.L.U32 R2, R11, R26.reuse, RZ ;  /* 0x0000001a0b027219 */ /* 0x080fe400000006ff */
[----:B------:R-:W-:Y:S01]  /*11d0*/  SHF.R.U32.HI R11, RZ, R26, R9 ;  /* 0x0000001aff0b7219 */ /* 0x000fe20000011609 */
[----:B------:R-:W-:Y:S01]  /*11e0*/  IMAD.MOV.U32 R10, RZ, RZ, R42 ;  /* 0x000000ffff0a7224 */ /* 0x000fe200078e002a */
[----:B------:R-:W-:Y:S01]  /*11f0*/  LOP3.LUT R9, RZ, R2, RZ, 0x33, !PT ;  /* 0x00000002ff097212 */ /* 0x000fe200078e33ff */
[----:B------:R-:W3:Y:S01]  /*1200*/  LDC R38, c[0x0][0x610] ;  /* 0x00018400ff267b82 */ /* 0x000ee20000000800 */
[----:B------:R-:W-:Y:S05]  /*1210*/  @!P0 BRA `(.L_x_14) ;  /* 0x0000000000288947 */ /* 0x000fea0003800000 */
[----:B------:R-:W4:Y:S02]  /*1220*/  LDC R15, c[0x0][0x64c] ;  /* 0x00019300ff0f7b82 */ /* 0x000f240000000800 */
[----:B----4-:R-:W-:-:S05]  /*1230*/  IADD3 R15, P0, R42, R15, RZ ;  /* 0x0000000f2a0f7210 */ /* 0x010fca0007f1e0ff */
        /* <DEDUP_REMOVED lines=8> */
.L_x_14:
[----:B-1----:R-:W-:Y:S01]  /*12c0*/  SHF.R.U64 R7, R10, R28, R11 ;  /* 0x0000001c0a077219 */ /* 0x002fe2000000120b */
[----:B0-----:R-:W-:Y:S01]  /*12d0*/  VIADD R10, R29, 0xffffffff ;  /* 0xffffffff1d0a7836 */ /* 0x001fe20000000000 */
[----:B------:R-:W-:Y:S01]  /*12e0*/  SHF.L.U32 R2, R33, R26, RZ ;  /* 0x0000001a21027219 */ /* 0x000fe200000006ff */
[----:B------:R-:W-:Y:S01]  /*12f0*/  @P1 IMAD R20, R21, R24, R6 ;  /* 0x0000001815141224 */ /* 0x000fe200078e0206 */
[----:B------:R-:W-:Y:S01]  /*1300*/  LOP3.LUT R9, R40, R9, RZ, 0xc0, !PT ;  /* 0x0000000928097212 */ /* 0x000fe200078ec0ff */
[----:B------:R-:W-:Y:S02]  /*1310*/  IMAD.MOV R11, RZ, RZ, -R7 ;  /* 0x000000ffff0b7224 */ /* 0x000fe400078e0a07 */
[----:B------:R-:W-:Y:S02]  /*1320*/  IMAD.MOV.U32 R33, RZ, RZ, R39 ;  /* 0x000000ffff217224 */ /* 0x000fe400078e0027 */
[----:B------:R-:W-:Y:S01]  /*1330*/  IMAD R9, R2, R7, R9 ;  /* 0x0000000702097224 */ /* 0x000fe200078e0209 */
[----:B------:R-:W-:Y:S01]  /*1340*/  LOP3.LUT R7, R27, R10, RZ, 0xc0, !PT ;  /* 0x0000000a1b077212 */ /* 0x000fe200078ec0ff */
[----:B--2---:R-:W-:-:S02]  /*1350*/  IMAD R2, R11, R32, R42 ;  /* 0x000000200b027224 */ /* 0x004fc400078e022a */
[----:B---3--:R-:W-:Y:S02]  /*1360*/  IMAD R32, R9, R38, R20 ;  /* 0x0000002609207224 */ /* 0x008fe400078e0214 */
[----:B------:R-:W-:Y:S02]  /*1370*/  IMAD R7, R2, R29, R7 ;  /* 0x0000001d02077224 */ /* 0x000fe400078e0207 */
[----:B------:R-:W-:-:S03]  /*1380*/  IMAD.MOV.U32 R9, RZ, RZ, 0x1 ;  /* 0x00000001ff097424 */ /* 0x000fc600078e00ff */
[----:B------:R-:W-:Y:S02]  /*1390*/  SEL R2, R7, R32, !P1 ;  /* 0x0000002007027207 */ /* 0x000fe40004800000 */
[----:B------:R-:W-:-:S07]  /*13a0*/  SEL R32, R32, R7, !P1 ;  /* 0x0000000720207207 */ /* 0x000fce0004800000 */
.L_x_12:
[----:B------:R-:W-:Y:S05]  /*13b0*/  @!P2 BRA `(.L_x_15) ;  /* 0x00000000000ca947 */ /* 0x000fea0003800000 */
[----:B------:R-:W-:Y:S01]  /*13c0*/  UCGABAR_WAIT ;  /* 0x0000000000007dc7 */ /* 0x000fe20008000000 */
[----:B------:R-:W-:Y:S01]  /*13d0*/  CCTL.IVALL ;  /* 0x00000000ff00798f */ /* 0x000fe20002000000 */
[----:B------:R-:W-:Y:S05]  /*13e0*/  BRA `(.L_x_16) ;  /* 0x0000000000047947 */ /* 0x000fea0003800000 */
.L_x_15:
[----:B------:R-:W-:Y:S06]  /*13f0*/  BAR.SYNC.DEFER_BLOCKING 0x0 ;  /* 0x0000000000007b1d */ /* 0x000fec0000010000 */
.L_x_16:
[----:B------:R-:W-:Y:S05]  /*1400*/  @!P4 BRA `(.L_x_17) ;  /* 0x0000002800f0c947 */ /* 0x000fea0003800000 */
[----:B------:R-:W-:-:S13]  /*1410*/  ISETP.GT.U32.AND P0, PT, R41, 0x1, PT ;  /* 0x000000012900780c */ /* 0x000fda0003f04070 */
[----:B------:R-:W-:Y:S05]  /*1420*/  @P0 EXIT ;  /* 0x000000000000094d */ /* 0x000fea0003800000 */
.L_x_18:
[----:B------:R-:W-:-:S08]  /*1430*/  NOP ;  /* 0x0000000000007918 */ /* 0x000fd00000000000 */
[----:B------:R-:W0:Y:S02]  /*1440*/  USETMAXREG.TRY_ALLOC.CTAPOOL UP0, 0xe8 ;  /* 0x000000e8000079c8 */ /* 0x000e240008000600 */
[----:B0-----:R-:W-:-:S13]  /*1450*/  PLOP3.LUT P0, PT, PT, PT, UP0, 0x80, 0x0 ;  /* 0x000000000000781c */ /* 0x001fda0003f0f008 */
[----:B------:R-:W-:Y:S05]  /*1460*/  @!P0 BRA `(.L_x_18) ;  /* 0xfffffffc00f08947 */ /* 0x000fea000383ffff */
[----:B------:R-:W-:-:S13]  /*1470*/  LOP3.LUT P0, RZ, R9, 0xff, RZ, 0xc0, !PT ;  /* 0x000000ff09ff7812 */ /* 0x000fda000780c0ff */
[----:B------:R-:W-:Y:S05]  /*1480*/  @!P0 EXIT ;  /* 0x000000000000894d */ /* 0x000fea0003800000 */
[----:B------:R-:W0:Y:S01]  /*1490*/  S2UR UR4, SR_CgaCtaId ;  /* 0x00000000000479c3 */ /* 0x000e220000008800 */
[CC--:B------:R-:W-:Y:S01]  /*14a0*/  LEA.HI R4, R8.reuse, R3.reuse, RZ, 0x2 ;  /* 0x0000000308047211 */ /* 0x0c0fe200078f10ff */
[----:B------:R-:W-:Y:S01]  /*14b0*/  UMOV UR40, 0x400 ;  /* 0x0000040000287882 */ /* 0x000fe20000000000 */
[----:B------:R-:W-:Y:S01]  /*14c0*/  UISETP.LT.AND UP0, UPT, UR37, 0x1, UPT ;  /* 0x000000012500788c */ /* 0x000fe2000bf01270 */
[----:B------:R-:W-:Y:S01]  /*14d0*/  LEA.HI R8, R8, R3, RZ, 0x5 ;  /* 0x0000000308087211 */ /* 0x000fe200078f28ff */
[----:B------:R-:W-:Y:S01]  /*14e0*/  UIADD3 UR5, UR43, -0x1, URZ ;  /* 0xffffffff2b057890 */ /* 0x000fe2000fffe03f */
[--C-:B------:R-:W-:Y:S01]  /*14f0*/  SHF.R.S32.HI R38, RZ, 0x2, R4.reuse ;  /* 0x00000002ff267819 */ /* 0x100fe20000011404 */
[----:B------:R-:W-:Y:S01]  /*1500*/  USEL UR42, UR37, 0x1, UP0 ;  /* 0x00000001252a7887 */ /* 0x000fe20008000000 */
[----:B------:R-:W1:Y:S01]  /*1510*/  LDC R7, c[0x0][0x288] ;  /* 0x0000a200ff077b82 */ /* 0x000e620000000800 */
[----:B------:R-:W-:Y:S01]  /*1520*/  SHF.R.S32.HI R5, RZ, 0x1f, R4 ;  /* 0x0000001fff057819 */ /* 0x000fe20000011404 */
[----:B------:R-:W-:Y:S01]  /*1530*/  UISETP.NE.AND UP0, UPT, UR5, URZ, UPT ;  /* 0x0000003f0500728c */ /* 0x000fe2000bf05270 */
[----:B------:R-:W-:Y:S01]  /*1540*/  LOP3.LUT R4, R4, 0xfffffffc, RZ, 0xc0, !PT ;  /* 0xfffffffc04047812 */ /* 0x000fe200078ec0ff */
[----:B------:R-:W-:Y:S01]  /*1550*/  ULDC UR8, c[0x0][0x284] ;  /* 0x0000a10000087ab9 */ /* 0x000fe20000000800 */
[----:B------:R-:W-:Y:S01]  /*1560*/  LEA.HI R5, R5, R38, RZ, 0x3 ;  /* 0x0000002605057211 */ /* 0x000fe200078f18ff */
[----:B------:R-:W-:Y:S01]  /*1570*/  USEL UR7, URZ, 0x1, UP0 ;  /* 0x000000013f077887 */ /* 0x000fe20008000000 */
[----:B------:R-:W-:Y:S01]  /*1580*/  SHF.L.U64.HI R44, R16, 0x1, R0 ;  /* 0x00000001102c7819 */ /* 0x000fe20000010200 */
[----:B------:R-:W-:Y:S01]  /*1590*/  IMAD.IADD R4, R3, 0x1, -R4 ;  /* 0x0000000103047824 */ /* 0x000fe200078e0a04 */
[----:B------:R-:W-:Y:S01]  /*15a0*/  LOP3.LUT R5, R5, 0xfffffff8, RZ, 0xc0, !PT ;  /* 0xfffffff805057812 */ /* 0x000fe200078ec0ff */
[----:B------:R-:W-:Y:S01]  /*15b0*/  USHF.L.U32 UR39, UR37, 0x1, URZ ;  /* 0x0000000125277899 */ /* 0x000fe2000800063f */
[----:B------:R-:W-:Y:S01]  /*15c0*/  LOP3.LUT R46, R18, 0x1, RZ, 0xfc, !PT ;  /* 0x00000001122e7812 */ /* 0x000fe200078efcff */
[----:B------:R-:W-:Y:S01]  /*15d0*/  IMAD.SHL.U32 R40, R4, 0x2, RZ ;  /* 0x0000000204287824 */ /* 0x000fe200078e00ff */
[----:B------:R-:W-:Y:S01]  /*15e0*/  UIADD3 UR42, -UR42, UR37, URZ ;  /* 0x000000252a2a7290 */ /* 0x000fe2000fffe13f */
[----:B------:R-:W-:Y:S01]  /*15f0*/  IMAD.IADD R38, R38, 0x1, -R5 ;  /* 0x0000000126267824 */ /* 0x000fe200078e0a05 */
[----:B------:R-:W-:Y:S01]  /*1600*/  SHF.R.S32.HI R5, RZ, 0x5, R8 ;  /* 0x00000005ff057819 */ /* 0x000fe20000011408 */
[----:B0-----:R-:W-:Y:S01]  /*1610*/  ULEA UR40, UR4, UR40, 0x18 ;  /* 0x0000002804287291 */ /* 0x001fe2000f8ec03f */
[----:B------:R-:W-:Y:S01]  /*1620*/  IMAD.U32 R45, RZ, RZ, UR7 ;  /* 0x00000007ff2d7e24 */ /* 0x000fe2000f8e00ff */
[----:B------:R-:W-:Y:S01]  /*1630*/  USHF.L.U32 UR4, UR5, 0x3, URZ ;  /* 0x0000000305047899 */ /* 0x000fe2000800063f */
[--C-:B------:R-:W-:Y:S01]  /*1640*/  SHF.R.S32.HI R39, RZ, 0x1f, R38.reuse ;  /* 0x0000001fff277819 */ /* 0x100fe20000011426 */
[----:B------:R-:W-:Y:S01]  /*1650*/  UIADD3 UR5, UR40, 0x180, URZ ;  /* 0x0000018028057890 */ /* 0x000fe2000fffe03f */
[C---:B------:R-:W-:Y:S01]  /*1660*/  IMAD R43, R5.reuse, -0x10, -R38 ;  /* 0xfffffff0052b7824 */ /* 0x040fe200078e0a26 */
[----:B------:R-:W-:Y:S01]  /*1670*/  UIADD3 UR6, UR40, 0x28180, URZ ;  /* 0x0002818028067890 */ /* 0x000fe2000fffe03f */
[----:B------:R-:W-:Y:S01]  /*1680*/  SHF.R.S32.HI R41, RZ, 0x1f, R40 ;  /* 0x0000001fff297819 */ /* 0x000fe20000011428 */
[----:B------:R-:W-:Y:S01]  /*1690*/  USHF.R.U32.HI UR5, URZ, 0x4, UR5 ;  /* 0x000000043f057899 */ /* 0x000fe20008011605 */
[----:B------:R-:W-:Y:S01]  /*16a0*/  IMAD.WIDE R38, R5, 0x10, R38 ;  /* 0x0000001005267825 */ /* 0x000fe200078e0226 */
[----:B------:R-:W-:-:S02]  /*16b0*/  USHF.R.U32.HI UR6, URZ, 0x4, UR6 ;  /* 0x000000043f067899 */ /* 0x000fc40008011606 */
[----:B------:R-:W-:Y:S01]  /*16c0*/  UIADD3 UR41, UR40, 0x60, URZ ;  /* 0x0000006028297890 */ /* 0x000fe2000fffe03f */
[----:B-1----:R-:W-:Y:S01]  /*16d0*/  IMAD R42, R4, -0x2, R7 ;  /* 0xfffffffe042a7824 */ /* 0x002fe200078e0207 */
[----:B------:R-:W-:Y:S01]  /*16e0*/  ULOP3.LUT UR4, UR4, 0x8, URZ, 0xc0, !UPT ;  /* 0x0000000804047892 */ /* 0x000fe2000f8ec03f */
[----:B------:R-:W-:Y:S01]  /*16f0*/  VIADD R43, R43, UR8 ;  /* 0x000000082b2b7c36 */ /* 0x000fe20008000000 */
[----:B------:R-:W-:Y:S02]  /*1700*/  ULOP3.LUT UR5, UR5, 0x3fff, URZ, 0xc0, !UPT ;  /* 0x00003fff05057892 */ /* 0x000fe4000f8ec03f */
[----:B------:R-:W-:Y:S02]  /*1710*/  ULOP3.LUT UR6, UR6, 0x3fff, URZ, 0xc0, !UPT ;  /* 0x00003fff06067892 */ /* 0x000fe4000f8ec03f */
[----:B------:R-:W-:Y:S02]  /*1720*/  ULEA UR43, UR43, UR41, 0x3 ;  /* 0x000000292b2b7291 */ /* 0x000fe4000f8e183f */
[----:B------:R-:W-:-:S02]  /*1730*/  ULOP3.LUT UR44, UR4, 0x8, URZ, 0x3c, !UPT ;  /* 0x00000008042c7892 */ /* 0x000fc4000f8e3c3f */
[----:B------:R-:W-:Y:S02]  /*1740*/  ULOP3.LUT UR45, UR4, 0x18, URZ, 0x3c, !UPT ;  /* 0x00000018042d7892 */ /* 0x000fe4000f8e3c3f */
[----:B------:R-:W-:Y:S02]  /*1750*/  ULOP3.LUT UR46, UR5, 0x10000, URZ, 0xfc, !UPT ;  /* 0x00010000052e7892 */ /* 0x000fe4000f8efc3f */
[----:B------:R-:W-:-:S12]  /*1760*/  ULOP3.LUT UR47, UR6, 0x10000, URZ, 0xfc, !UPT ;  /* 0x00010000062f7892 */ /* 0x000fd8000f8efc3f */
.L_x_54:
[----:B------:R-:W-:-:S04]  /*1770*/  SHF.L.U32 R0, R45, 0x1f, RZ ;  /* 0x0000001f2d007819 */ /* 0x000fc800000006ff */
[----:B------:R-:W0:Y:S02]  /*1780*/  SYNCS.PHASECHK.TRANS64.TRYWAIT P0, [UR43+-0x8], R0 ;  /* 0xfffff800ff0075a7 */ /* 0x000e24000800016b */
[----:B012345:R-:W-:Y:S05]  /*1790*/  @!P0 BRA `(.L_x_19) ;  /* 0x0000003800c48947 */ /* 0x03ffea0003800000 */
.L_x_77:
[----:B------:R-:W-:Y:S02]  /*17a0*/  ULDC UR4, c[0x0][0x28c] ;  /* 0x0000a30000047ab9 */ /* 0x000fe40000000800 */
[----:B------:R-:W-:-:S13]  /*17b0*/  ISETP.LT.AND P0, PT, RZ, UR4, PT ;  /* 0x00000004ff007c0c */ /* 0x000fda000bf01270 */
[----:B------:R-:W-:Y:S05]  /*17c0*/  @P0 BRA `(.L_x_20) ;  /* 0x0000000000400947 */ /* 0x000fea0003800000 */
[----:B0-----:R-:W-:Y:S01]  /*17d0*/  MOV R0, 0x0 ;  /* 0x0000000000007802 */ /* 0x001fe20000000f00 */
[----:B------:R-:W-:Y:S01]  /*17e0*/  ULDC.64 UR4, c[0x4][0x68] ;  /* 0x01001a0000047ab9 */ /* 0x000fe20000000a00 */
[----:B------:R-:W-:Y:S01]  /*17f0*/  ULDC.64 UR6, c[0x4][0x8] ;  /* 0x0100020000067ab9 */ /* 0x000fe20000000a00 */
[----:B------:R-:W-:Y:S01]  /*1800*/  IMAD.U32 R4, RZ, RZ, UR4 ;  /* 0x00000004ff047e24 */ /* 0x000fe2000f8e00ff */
[----:B------:R0:W1:Y:S01]  /*1810*/  LDC.64 R14, c[0x4][R0] ;  /* 0x01000000000e7b82 */ /* 0x0000620000000a00 */
[----:B------:R-:W-:Y:S01]  /*1820*/  IMAD.U32 R5, RZ, RZ, UR5 ;  /* 0x00000005ff057e24 */ /* 0x000fe2000f8e00ff */
[----:B------:R-:W-:Y:S01]  /*1830*/  ULDC.64 UR4, c[0x4][0x70] ;  /* 0x01001c0000047ab9 */ /* 0x000fe20000000a00 */
[----:B------:R-:W-:Y:S02]  /*1840*/  IMAD.U32 R10, RZ, RZ, UR6 ;  /* 0x00000006ff0a7e24 */ /* 0x000fe4000f8e00ff */
[----:B------:R-:W-:Y:S02]  /*1850*/  IMAD.U32 R6, RZ, RZ, UR4 ;  /* 0x00000004ff067e24 */ /* 0x000fe4000f8e00ff */
[----:B------:R-:W-:-:S02]  /*1860*/  IMAD.U32 R7, RZ, RZ, UR5 ;  /* 0x00000005ff077e24 */ /* 0x000fc4000f8e00ff */
[----:B------:R-:W-:Y:S02]  /*1870*/  IMAD.U32 R11, RZ, RZ, UR7 ;  /* 0x00000007ff0b7e24 */ /* 0x000fe4000f8e00ff */
[----:B------:R-:W-:Y:S02]  /*1880*/  IMAD.MOV.U32 R8, RZ, RZ, 0x1e1 ;  /* 0x000001e1ff087424 */ /* 0x000fe400078e00ff */
[----:B------:R-:W-:Y:S02]  /*1890*/  IMAD.MOV.U32 R12, RZ, RZ, 0x1 ;  /* 0x00000001ff0c7424 */ /* 0x000fe400078e00ff */
[----:B0-----:R-:W-:-:S07]  /*18a0*/  IMAD.MOV.U32 R13, RZ, RZ, RZ ;  /* 0x000000ffff0d7224 */ /* 0x001fce00078e00ff */
[----:B------:R-:W-:-:S07]  /*18b0*/  LEPC R20, `(.L_x_20) ;  /* 0x000000001014794e */ /* 0x000fce0000000000 */
[----:B-1---5:R-:W-:Y:S05]  /*18c0*/  CALL.ABS.NOINC R14 ;  /* 0x000000000e007343 */ /* 0x022fea0003c00000 */
.L_x_20:
[----:B------:R-:W-:-:S13]  /*18d0*/  ISETP.NE.AND P0, PT, R46, 0x3, PT ;  /* 0x000000032e00780c */ /* 0x000fda0003f05270 */
[----:B------:R-:W-:Y:S05]  /*18e0*/  @!P0 BRA `(.L_x_21) ;  /* 0x0000000000048947 */ /* 0x000fea0003800000 */
[----:B------:R-:W-:Y:S01]  /*18f0*/  BPT.TRAP 0x1 ;  /* 0x000000040000795c */ /* 0x000fe20000300000 */
.L_x_21:
[----:B0-----:R-:W-:Y:S02]  /*1900*/  IMAD.U32 R3, RZ, RZ, UR36 ;  /* 0x00000024ff037e24 */ /* 0x001fe4000f8e00ff */
[----:B------:R-:W-:-:S03]  /*1910*/  IMAD.U32 R0, RZ, RZ, UR38 ;  /* 0x00000026ff007e24 */ /* 0x000fc6000f8e00ff */
[----:B------:R-:W-:Y:S02]  /*1920*/  LEA R3, R3, UR40, 0x3 ;  /* 0x0000002803037c11 */ /* 0x000fe4000f8e18ff */
[----:B------:R-:W-:-:S04]  /*1930*/  SHF.L.U32 R0, R0, 0x1f, RZ ;  /* 0x0000001f00007819 */ /* 0x000fc800000006ff */
[----:B------:R0:W1:Y:S01]  /*1940*/  SYNCS.PHASECHK.TRANS64.TRYWAIT P1, [R3+URZ], R0 ;  /* 0x00000000030075a7 */ /* 0x000062000802017f */
[----:B------:R-:W-:Y:S05]  /*1950*/  @!P0 BRA `(.L_x_22) ;  /* 0x0000000000048947 */ /* 0x000fea0003800000 */
[----:B------:R-:W-:Y:S01]  /*1960*/  BPT.TRAP 0x1 ;  /* 0x000000040000795c */ /* 0x000fe20000300000 */
.L_x_22:
[----:B-1----:R-:W-:Y:S05]  /*1970*/  @P1 BRA `(.L_x_23) ;  /* 0x0000000000081947 */ /* 0x002fea0003800000 */
[----:B------:R-:W1:Y:S02]  /*1980*/  SYNCS.PHASECHK.TRANS64.TRYWAIT P1, [R3+URZ], R0 ;  /* 0x00000000030075a7 */ /* 0x000e64000802017f */
[----:B-1----:R-:W-:Y:S05]  /*1990*/  @!P1 BRA `(.L_x_24) ;  /* 0x00000038005c9947 */ /* 0x002fea0003800000 */
.L_x_23:
[----:B------:R-:W-:Y:S05]  /*19a0*/  WARPSYNC.ALL ;  /* 0x0000000000007948 */ /* 0x000fea0003800000 */
[----:B------:R-:W-:Y:S01]  /*19b0*/  ULEA UR9, UR36, UR46, 0xb ;  /* 0x0000002e24097291 */ /* 0x000fe2000f8e583f */
[----:B------:R-:W-:Y:S01]  /*19c0*/  WARPGROUP.ARRIVE ;  /* 0x00000000000079c5 */ /* 0x000fe20000000000 */
[----:B------:R-:W-:Y:S01]  /*19d0*/  ULEA UR8, UR36, UR47, 0x9 ;  /* 0x0000002f24087291 */ /* 0x000fe2000f8e483f */
[----:B01----:R-:W-:Y:S01]  /*19e0*/  IMAD.U32 R0, RZ, RZ, UR42 ;  /* 0x0000002aff007e24 */ /* 0x003fe2000f8e00ff */
[----:B------:R-:W-:Y:S01]  /*19f0*/  UMOV UR5, 0x40000040 ;  /* 0x4000004000057882 */ /* 0x000fe20000000000 */
[----:B------:R-:W-:-:S02]  /*1a00*/  UMOV UR7, 0x40000040 ;  /* 0x4000004000077882 */ /* 0x000fc40000000000 */
[----:B------:R-:W-:Y:S01]  /*1a10*/  UMOV UR4, UR9 ;  /* 0x0000000900047c82 */ /* 0x000fe20008000000 */
[----:B------:R-:W-:Y:S01]  /*1a20*/  ISETP.GE.AND P1, PT, R0, 0x1, PT ;  /* 0x000000010000780c */ /* 0x000fe20003f26270 */
[----:B------:R-:W-:Y:S02]  /*1a30*/  UMOV UR6, UR8 ;  /* 0x0000000800067c82 */ /* 0x000fe40008000000 */
[----:B------:R-:W-:Y:S01]  /*1a40*/  HGMMA.64x16x16.F32 R24, gdesc[UR4], RZ, !UPT, gsb0 ;  /* 0x00200000041879f0 */ /* 0x000fe2000c0008ff */
[----:B------:R-:W-:Y:S02]  /*1a50*/  UIADD3 UR4, UR9, 0x2, URZ ;  /* 0x0000000209047890 */ /* 0x000fe4000fffe03f */
[----:B------:R-:W-:Y:S01]  /*1a60*/  UIADD3 UR6, UR8, 0x2, URZ ;  /* 0x0000000208067890 */ /* 0x000fe2000fffe03f */
[----:B------:R-:W-:Y:S01]  /*1a70*/  UMOV UR5, 0x40000040 ;  /* 0x4000004000057882 */ /* 0x000fe20000000000 */
[----:B------:R-:W-:Y:S01]  /*1a80*/  UMOV UR7, 0x40000040 ;  /* 0x4000004000077882 */ /* 0x000fe20000000000 */
[----:B------:R-:W-:-:S02]  /*1a90*/  WARPGROUP.DEPBAR.LE gsb0, 0x0 ;  /* 0x00008000000079c5 */ /* 0x000fc40000010000 */
[----:B------:R-:W-:-:S06]  /*1aa0*/  WARPGROUP.ARRIVE ;  /* 0x00000000000079c5 */ /* 0x000fcc0000000000 */
[----:B------:R-:W-:Y:S01]  /*1ab0*/  HGMMA.64x16x16.F32 R24, gdesc[UR4], R24, gsb0 ;  /* 0x00200000041879f0 */ /* 0x000fe20008000818 */
[----:B------:R-:W-:Y:S02]  /*1ac0*/  UIADD3 UR4, UR9, 0x4, URZ ;  /* 0x0000000409047890 */ /* 0x000fe4000fffe03f */
[----:B------:R-:W-:Y:S01]  /*1ad0*/  UIADD3 UR6, UR8, 0x4, URZ ;  /* 0x0000000408067890 */ /* 0x000fe2000fffe03f */
[----:B------:R-:W-:Y:S01]  /*1ae0*/  UMOV UR5, 0x40000040 ;  /* 0x4000004000057882 */ /* 0x000fe20000000000 */
[----:B------:R-:W-:Y:S01]  /*1af0*/  UMOV UR7, 0x40000040 ;  /* 0x4000004000077882 */ /* 0x000fe20000000000 */
[----:B------:R-:W-:Y:S02]  /*1b00*/  WARPGROUP.DEPBAR.LE gsb0, 0x0 ;  /* 0x00008000000079c5 */ /* 0x000fe40000010000 */
        /* <DEDUP_REMOVED lines=92> */
[----:B------:R-:W-:Y:S03]  /*20d0*/  HGMMA.64x16x16.F32 R24, gdesc[UR4], R24, gsb0 ;  /* 0x00200000041879f0 */ /* 0x000fe60008000818 */
[----:B------:R-:W-:Y:S02]  /*20e0*/  WARPGROUP.DEPBAR.LE gsb0, 0x0 ;  /* 0x00008000000079c5 */ /* 0x000fe40000010000 */
[----:B------:R-:W-:Y:S05]  /*20f0*/  @!P1 BRA `(.L_x_25) ;  /* 0x0000000800649947 */ /* 0x000fea0003800000 */
[----:B------:R-:W-:Y:S01]  /*2100*/  UIADD3 UR4, UR36, 0x1, URZ ;  /* 0x0000000124047890 */ /* 0x000fe2000fffe03f */
[----:B------:R-:W-:Y:S02]  /*2110*/  IMAD.U32 R0, RZ, RZ, UR42 ;  /* 0x0000002aff007e24 */ /* 0x000fe4000f8e00ff */
[----:B------:R-:W-:Y:S01]  /*2120*/  IMAD.U32 R3, RZ, RZ, UR36 ;  /* 0x00000024ff037e24 */ /* 0x000fe2000f8e00ff */
[----:B------:R-:W-:-:S04]  /*2130*/  UISETP.NE.AND UP0, UPT, UR4, 0x5, UPT ;  /* 0x000000050400788c */ /* 0x000fc8000bf05270 */
[----:B------:R-:W-:Y:S02]  /*2140*/  USEL UR5, URZ, 0x1, UP0 ;  /* 0x000000013f057887 */ /* 0x000fe40008000000 */
[----:B------:R-:W-:Y:S02]  /*2150*/  USEL UR4, UR4, URZ, UP0 ;  /* 0x0000003f04047287 */ /* 0x000fe40008000000 */
[----:B------:R-:W-:-:S06]  /*2160*/  ULOP3.LUT UR5, UR38, UR5, URZ, 0x3c, !UPT ;  /* 0x0000000526057292 */ /* 0x000fcc000f8e3c3f */
[----:B------:R-:W-:-:S07]  /*2170*/  IMAD.U32 R6, RZ, RZ, UR5 ;  /* 0x00000005ff067e24 */ /* 0x000fce000f8e00ff */
.L_x_32:
[----:B------:R-:W-:Y:S05]  /*2180*/  @!P0 BRA `(.L_x_26) ;  /* 0x0000000000048947 */ /* 0x000fea0003800000 */
[----:B------:R-:W-:Y:S01]  /*2190*/  BPT.TRAP 0x1 ;  /* 0x000000040000795c */ /* 0x000fe20000300000 */
.L_x_26:
[----:B------:R-:W-:Y:S01]  /*21a0*/  ULEA UR5, UR4, UR40, 0x3 ;  /* 0x0000002804057291 */ /* 0x000fe2000f8e183f */
[----:B------:R-:W-:-:S08]  /*21b0*/  SHF.L.U32 R4, R6, 0x1f, RZ ;  /* 0x0000001f06047819 */ /* 0x000fd000000006ff */
[----:B------:R0:W1:Y:S01]  /*21c0*/  SYNCS.PHASECHK.TRANS64.TRYWAIT P1, [UR5], R4 ;  /* 0x00000004ff0075a7 */ /* 0x0000620008020145 */
[----:B------:R-:W-:Y:S05]  /*21d0*/  @!P0 BRA `(.L_x_27) ;  /* 0x0000000000048947 */ /* 0x000fea0003800000 */
[----:B------:R-:W-:Y:S01]  /*21e0*/  BPT.TRAP 0x1 ;  /* 0x000000040000795c */ /* 0x000fe20000300000 */
.L_x_27:
[----:B-1----:R-:W-:Y:S05]  /*21f0*/  @P1 BRA `(.L_x_28) ;  /* 0x0000000000081947 */ /* 0x002fea0003800000 */
[----:B------:R-:W1:Y:S02]  /*2200*/  SYNCS.PHASECHK.TRANS64.TRYWAIT P1, [UR5], R4 ;  /* 0x00000004ff0075a7 */ /* 0x000e640008020145 */
[----:B-1----:R-:W-:Y:S05]  /*2210*/  @!P1 BRA `(.L_x_29) ;  /* 0x0000003000509947 */ /* 0x002fea0003800000 */
.L_x_28:
[----:B------:R-:W-:Y:S01]  /*2220*/  ULEA UR5, UR4, UR47, 0x9 ;  /* 0x0000002f04057291 */ /* 0x000fe2000f8e483f */
[----:B------:R-:W-:Y:S01]  /*2230*/  WARPGROUP.ARRIVE ;  /* 0x00000000000079c5 */ /* 0x000fe20000000000 */
[----:B------:R-:W-:Y:S01]  /*2240*/  ULEA UR6, UR4, UR46, 0xb ;  /* 0x0000002e04067291 */ /* 0x000fe2000f8e583f */
[----:B------:R-:W-:Y:S01]  /*2250*/  UMOV UR11, 0x40000040 ;  /* 0x40000040000b7882 */ /* 0x000fe20000000000 */
[----:B------:R-:W-:-:S03]  /*2260*/  UMOV UR9, 0x40000040 ;  /* 0x4000004000097882 */ /* 0x000fc60000000000 */
[----:B------:R-:W-:Y:S02]  /*2270*/  UMOV UR10, UR5 ;  /* 0x00000005000a7c82 */ /* 0x000fe40008000000 */
[----:B------:R-:W-:Y:S02]  /*2280*/  UMOV UR8, UR6 ;  /* 0x0000000600087c82 */ /* 0x000fe40008000000 */
[----:B------:R-:W-:Y:S01]  /*2290*/  HGMMA.64x16x16.F32 R24, gdesc[UR8], R24, gsb0 ;  /* 0x00200000081879f0 */ /* 0x000fe20008000818 */
        /* <DEDUP_REMOVED lines=107> */
[----:B------:R-:W-:Y:S01]  /*2950*/  BPT.TRAP 0x1 ;  /* 0x000000040000795c */ /* 0x000fe20000300000 */
.L_x_30:
[----:B------:R-:W-:-:S13]  /*2960*/  ISETP.NE.AND P1, PT, R34, RZ, PT ;  /* 0x000000ff2200720c */ /* 0x000fda0003f25270 */
[----:B01----:R-:W-:-:S05]  /*2970*/  @P1 LEA R4, R3, UR40, 0x3 ;  /* 0x0000002803041c11 */ /* 0x003fca000f8e18ff */
[----:B------:R-:W-:-:S05]  /*2980*/  @P1 VIADD R4, R4, 0x28 ;  /* 0x0000002804041836 */ /* 0x000fca0000000000 */
[----:B------:R-:W-:-:S04]  /*2990*/  @P1 PRMT R4, R35, 0x654, R4 ;  /* 0x0000065423041816 */ /* 0x000fc80000000004 */
[----:B------:R0:W-:Y:S01]  /*29a0*/  @P1 SYNCS.ARRIVE.TRANS64.RED.A1T0 RZ, [R4+URZ], RZ ;  /* 0x000000ff04ff19a7 */ /* 0x0001e2000810043f */
[----:B------:R-:W-:-:S13]  /*29b0*/  ISETP.GT.U32.AND P1, PT, R18, 0x1, PT ;  /* 0x000000011200780c */ /* 0x000fda0003f24070 */
[----:B0-----:R-:W-:Y:S05]  /*29c0*/  @P1 BRA `(.L_x_31) ;  /* 0x0000000000041947 */ /* 0x001fea0003800000 */
[----:B------:R-:W-:Y:S01]  /*29d0*/  BPT.TRAP 0x1 ;  /* 0x000000040000795c */ /* 0x000fe20000300000 */
.L_x_31:
[----:B------:R-:W-:Y:S01]  /*29e0*/  UIADD3 UR4, UR4, 0x1, URZ ;  /* 0x0000000104047890 */ /* 0x000fe2000fffe03f */
[C---:B------:R-:W-:Y:S01]  /*29f0*/  ISETP.GT.AND P2, PT, R0.reuse, 0x1, PT ;  /* 0x000000010000780c */ /* 0x040fe20003f44270 */
[----:B------:R-:W-:Y:S02]  /*2a00*/  VIADD R3, R3, 0x1 ;  /* 0x0000000103037836 */ /* 0x000fe40000000000 */
[----:B------:R-:W-:Y:S01]  /*2a10*/  UISETP.NE.AND UP0, UPT, UR4, 0x5, UPT ;  /* 0x000000050400788c */ /* 0x000fe2000bf05270 */
[----:B------:R-:W-:Y:S02]  /*2a20*/  VIADD R0, R0, 0xffffffff ;  /* 0xffffffff00007836 */ /* 0x000fe40000000000 */
[C---:B------:R-:W-:Y:S01]  /*2a30*/  ISETP.NE.AND P1, PT, R3.reuse, 0x5, PT ;  /* 0x000000050300780c */ /* 0x040fe20003f25270 */
[----:B------:R-:W-:Y:S02]  /*2a40*/  USEL UR5, URZ, 0x1, UP0 ;  /* 0x000000013f057887 */ /* 0x000fe40008000000 */
[----:B------:R-:W-:Y:S01]  /*2a50*/  USEL UR4, UR4, URZ, UP0 ;  /* 0x0000003f04047287 */ /* 0x000fe20008000000 */
[----:B------:R-:W-:-:S03]  /*2a60*/  SEL R3, R3, RZ, P1 ;  /* 0x000000ff03037207 */ /* 0x000fc60000800000 */
[----:B------:R-:W-:Y:S01]  /*2a70*/  LOP3.LUT R6, R6, UR5, RZ, 0x3c, !PT ;  /* 0x0000000506067c12 */ /* 0x000fe2000f8e3cff */
[----:B------:R-:W-:Y:S07]  /*2a80*/  @P2 BRA `(.L_x_32) ;  /* 0xfffffff400bc2947 */ /* 0x000fee000383ffff */
.L_x_25:
[----:B------:R-:W0:Y:S01]  /*2a90*/  LDC R0, c[0x0][0x28c] ;  /* 0x0000a300ff007b82 */ /* 0x000e220000000800 */
[----:B------:R-:W-:-:S04]  /*2aa0*/  IMAD.U32 R3, RZ, RZ, UR44 ;  /* 0x0000002cff037e24 */ /* 0x000fc8000f8e00ff */
[----:B------:R1:W-:Y:S01]  /*2ab0*/  SYNCS.ARRIVE.TRANS64.A1T0 RZ, [R3+UR41], RZ ;  /* 0x000000ff03ff79a7 */ /* 0x0003e20008100029 */
[----:B0-----:R-:W-:-:S13]  /*2ac0*/  ISETP.GE.AND P1, PT, R0, 0x1, PT ;  /* 0x000000010000780c */ /* 0x001fda0003f26270 */
[----:B-1----:R-:W-:Y:S05]  /*2ad0*/  @!P1 BRA `(.L_x_33) ;  /* 0x0000000000449947 */ /* 0x002fea0003800000 */
[----:B------:R-:W-:Y:S05]  /*2ae0*/  @!P0 BRA `(.L_x_34) ;  /* 0x0000000000048947 */ /* 0x000fea0003800000 */
[----:B------:R-:W-:Y:S01]  /*2af0*/  BPT.TRAP 0x1 ;  /* 0x000000040000795c */ /* 0x000fe20000300000 */
.L_x_34:
[----:B------:R-:W-:-:S13]  /*2b00*/  ISETP.NE.AND P0, PT, R34, RZ, PT ;  /* 0x000000ff2200720c */ /* 0x000fda0003f05270 */
[----:B------:R-:W-:-:S05]  /*2b10*/  VOTEU.ANY UP0, P0 ;  /* 0x00000000003f7886 */ /* 0x000fca0000000100 */
[----:B------:R-:W-:-:S06]  /*2b20*/  @UP0 UIADD3 UR4, UR36, UR42, URZ ;  /* 0x0000002a24040290 */ /* 0x000fcc000fffe03f */
[----:B------:R-:W-:Y:S02]  /*2b30*/  IMAD.U32 R4, RZ, RZ, UR4 ;  /* 0x00000004ff047e24 */ /* 0x000fe4000f8e00ff */
[----:B------:R-:W-:Y:S02]  /*2b40*/  IMAD.U32 R3, RZ, RZ, UR4 ;  /* 0x00000004ff037e24 */ /* 0x000fe4000f8e00ff */
[----:B------:R-:W-:-:S05]  /*2b50*/  @P0 IMAD.WIDE.U32 R4, R4, -0x33333333, RZ ;  /* 0xcccccccd04040825 */ /* 0x000fca00078e00ff */
[----:B------:R-:W-:-:S05]  /*2b60*/  @P0 SHF.R.U32.HI R0, RZ, 0x2, R5 ;  /* 0x00000002ff000819 */ /* 0x000fca0000011605 */
[----:B------:R-:W-:-:S05]  /*2b70*/  @P0 IMAD R0, R0, -0x5, R3 ;  /* 0xfffffffb00000824 */ /* 0x000fca00078e0203 */
[----:B------:R-:W-:-:S05]  /*2b80*/  @P0 LEA R0, R0, UR40, 0x3 ;  /* 0x0000002800000c11 */ /* 0x000fca000f8e18ff */
[----:B------:R-:W-:-:S05]  /*2b90*/  @P0 VIADD R0, R0, 0x28 ;  /* 0x0000002800000836 */ /* 0x000fca0000000000 */
[----:B------:R-:W-:-:S04]  /*2ba0*/  @P0 PRMT R0, R35, 0x654, R0 ;  /* 0x0000065423000816 */ /* 0x000fc80000000000 */
[----:B------:R0:W-:Y:S01]  /*2bb0*/  @P0 SYNCS.ARRIVE.TRANS64.RED.A1T0 RZ, [R0+URZ], RZ ;  /* 0x000000ff00ff09a7 */ /* 0x0001e2000810043f */
[----:B------:R-:W-:-:S13]  /*2bc0*/  ISETP.GT.U32.AND P0, PT, R18, 0x1, PT ;  /* 0x000000011200780c */ /* 0x000fda0003f04070 */
[----:B0-----:R-:W-:Y:S05]  /*2bd0*/  @P0 BRA `(.L_x_33) ;  /* 0x0000000000040947 */ /* 0x001fea0003800000 */
[----:B------:R-:W-:Y:S01]  /*2be0*/  BPT.TRAP 0x1 ;  /* 0x000000040000795c */ /* 0x000fe20000300000 */
.L_x_33:
[----:B------:R-:W-:Y:S01]  /*2bf0*/  SHF.L.U32 R0, R45, 0x1f, RZ ;  /* 0x0000001f2d007819 */ /* 0x000fe200000006ff */
[----:B------:R-:W-:Y:S01]  /*2c00*/  UIADD3 UR36, UR36, UR39, URZ ;  /* 0x0000002724247290 */ /* 0x000fe2000fffe03f */
[----:B------:R-:W-:Y:S01]  /*2c10*/  IMAD.SHL.U32 R8, R2, 0x10, RZ ;  /* 0x0000001002087824 */ /* 0x000fe200078e00ff */
[----:B------:R-:W-:Y:S01]  /*2c20*/  UISETP.GE.U32.AND UP1, UPT, UR39, 0x5, UPT ;  /* 0x000000052700788c */ /* 0x000fe2000bf26070 */
[----:B------:R-:W0:Y:S01]  /*2c30*/  SYNCS.PHASECHK.TRANS64.TRYWAIT P0, [UR43+0x8], R0 ;  /* 0x00000800ff0075a7 */ /* 0x000e22000800016b */
[----:B------:R-:W-:Y:S01]  /*2c40*/  UISETP.GT.U32.AND UP0, UPT, UR36, 0x4, UPT ;  /* 0x000000042400788c */ /* 0x000fe2000bf04070 */
[----:B------:R-:W-:Y:S01]  /*2c50*/  SHF.R.S32.HI R7, RZ, 0x1f, R33 ;  /* 0x0000001fff077819 */ /* 0x000fe20000011421 */
[----:B------:R-:W-:Y:S02]  /*2c60*/  UIMAD.WIDE.U32 UR4, UR36, -0x33333333, URZ ;  /* 0xcccccccd240478a5 */ /* 0x000fe4000f8e003f */
[----:B------:R-:W-:Y:S02]  /*2c70*/  UISETP.LT.U32.AND UP0, UPT, UR39, 0x5, UP0 ;  /* 0x000000052700788c */ /* 0x000fe40008701070 */
[----:B------:R-:W-:-:S02]  /*2c80*/  USHF.R.U32.HI UR4, URZ, 0x2, UR5 ;  /* 0x000000023f047899 */ /* 0x000fc40008011605 */
[----:B------:R-:W-:Y:S02]  /*2c90*/  USEL UR6, URZ, 0x1, !UP0 ;  /* 0x000000013f067887 */ /* 0x000fe4000c000000 */
[----:B------:R-:W-:Y:S02]  /*2ca0*/  UIMAD UR36, UR4, -0x5, UR36 ;  /* 0xfffffffb042478a4 */ /* 0x000fe4000f8e0224 */
[----:B------:R-:W-:-:S04]  /*2cb0*/  ULOP3.LUT UR38, UR38, UR6, URZ, 0x3c, !UPT ;  /* 0x0000000626267292 */ /* 0x000fc8000f8e3c3f */
[----:B------:R-:W-:Y:S01]  /*2cc0*/  @UP1 ULOP3.LUT UR38, UR38, 0x1, UR4, 0x78, !UPT ;  /* 0x0000000126261892 */ /* 0x000fe2000f8e7804 */
[----:B0-----:R-:W-:Y:S11]  /*2cd0*/  @!P0 BRA `(.L_x_35) ;  /* 0x0000002400b88947 */ /* 0x001ff60003800000 */
.L_x_78:
[----:B0-----:R-:W-:Y:S01]  /*2ce0*/  IMAD.SHL.U32 R0, R32, 0x40, RZ ;  /* 0x0000004020007824 */ /* 0x001fe200078e00ff */
[----:B------:R-:W-:Y:S01]  /*2cf0*/  ULDC UR6, c[0x0][0x284] ;  /* 0x0000a10000067ab9 */ /* 0x000fe20000000800 */
[----:B------:R-:W-:Y:S01]  /*2d00*/  ULDC.64 UR4, c[0x0][0x5d0] ;  /* 0x0001740000047ab9 */ /* 0x000fe20000000a00 */
[----:B------:R-:W-:Y:S01]  /*2d10*/  SHF.R.S32.HI R9, RZ, 0x1f, R8 ;  /* 0x0000001fff097819 */ /* 0x000fe20000011408 */
[----:B------:R-:W-:Y:S01]  /*2d20*/  IMAD R4, R7, UR4, RZ ;  /* 0x0000000407047c24 */ /* 0x000fe2000f8e02ff */
[----:B------:R-:W-:Y:S01]  /*2d30*/  ISETP.GE.AND P0, PT, R0, UR6, PT ;  /* 0x0000000600007c0c */ /* 0x000fe2000bf06270 */
[C---:B------:R-:W-:Y:S01]  /*2d40*/  IMAD.WIDE.U32 R2, R33.reuse, UR4, R40 ;  /* 0x0000000421027c25 */ /* 0x040fe2000f8e0028 */
[----:B------:R-:W-:Y:S02]  /*2d50*/  ULDC UR4, c[0x0][0x288] ;  /* 0x0000a20000047ab9 */ /* 0x000fe40000000800 */
[C---:B------:R-:W-:Y:S01]  /*2d60*/  ISETP.GE.OR P0, PT, R8.reuse, UR4, P0 ;  /* 0x0000000408007c0c */ /* 0x040fe20008706670 */
[----:B------:R-:W-:Y:S01]  /*2d70*/  IMAD R5, R33, UR5, R4 ;  /* 0x0000000521057c24 */ /* 0x000fe2000f8e0204 */
[----:B------:R-:W-:-:S04]  /*2d80*/  IADD3 R2, P1, R8, R2, RZ ;  /* 0x0000000208027210 */ /* 0x000fc80007f3e0ff */
[----:B------:R-:W-:-:S07]  /*2d90*/  IADD3.X R3, R9, R3, R5, P1, !PT ;  /* 0x0000000309037210 */ /* 0x000fce0000ffe405 */
[----:B------:R-:W-:Y:S05]  /*2da0*/  @P0 BRA `(.L_x_36) ;  /* 0x0000000800dc0947 */ /* 0x000fea0003800000 */
[----:B------:R-:W0:Y:S01]  /*2db0*/  LDC.64 R48, c[0x0][0x5c8] ;  /* 0x00017200ff307b82 */ /* 0x000e220000000a00 */
[----:B-----5:R-:W-:Y:S01]  /*2dc0*/  FSETP.NEU.AND P0, PT, R37, RZ, PT ;  /* 0x000000ff2500720b */ /* 0x020fe20003f0d000 */
[----:B------:R-:W-:Y:S01]  /*2dd0*/  IMAD.WIDE R12, R32, 0x40, R38 ;  /* 0x00000040200c7825 */ /* 0x000fe200078e0226 */
[----:B------:R-:W-:Y:S03]  /*2de0*/  BSSY B0, `(.L_x_36) ;  /* 0x00000b3000007945 */ /* 0x000fe60003800000 */
[----:B------:R-:W-:Y:S02]  /*2df0*/  IMAD.IADD R32, R43, 0x1, -R0 ;  /* 0x000000012b207824 */ /* 0x000fe400078e0a00 */
[----:B------:R-:W-:Y:S02]  /*2e00*/  IMAD.IADD R54, R42, 0x1, -R8 ;  /* 0x000000012a367824 */ /* 0x000fe400078e0a08 */
[----:B0-----:R-:W-:-:S02]  /*2e10*/  IMAD R4, R13, R48, RZ ;  /* 0x000000300d047224 */ /* 0x001fc400078e02ff */
[----:B------:R-:W-:-:S04]  /*2e20*/  IMAD.WIDE.U32 R14, R12, R48, R2 ;  /* 0x000000300c0e7225 */ /* 0x000fc800078e0002 */
[----:B------:R-:W-:-:S04]  /*2e30*/  IMAD R3, R12, R49, R4 ;  /* 0x000000310c037224 */ /* 0x000fc800078e0204 */
[----:B------:R-:W-:Y:S01]  /*2e40*/  IMAD.IADD R55, R15, 0x1, R3 ;  /* 0x000000010f377824 */ /* 0x000fe200078e0203 */
[----:B------:R-:W-:Y:S06]  /*2e50*/  @!P0 BRA `(.L_x_37) ;  /* 0x0000000400fc8947 */ /* 0x000fec0003800000 */
[----:B------:R-:W0:Y:S01]  /*2e60*/  LDC.64 R20, c[0x0][0x5b8] ;  /* 0x00016e00ff147b82 */ /* 0x000e220000000a00 */
[----:B------:R-:W-:-:S07]  /*2e70*/  ULDC.64 UR4, c[0x0][0x5c0] ;  /* 0x0001700000047ab9 */ /* 0x000fce0000000a00 */
[----:B------:R-:W1:Y:S08]  /*2e80*/  LDC.64 R50, c[0x0][0x5b0] ;  /* 0x00016c00ff327b82 */ /* 0x000e700000000a00 */
[----:B------:R-:W2:Y:S01]  /*2e90*/  LDC.64 R52, c[0x0][0x5a8] ;  /* 0x00016a00ff347b82 */ /* 0x000ea20000000a00 */
[-C--:B0-----:R-:W-:Y:S02]  /*2ea0*/  IMAD R0, R7, R20.reuse, RZ ;  /* 0x0000001407007224 */ /* 0x081fe400078e02ff */
[----:B------:R-:W-:-:S04]  /*2eb0*/  IMAD.WIDE.U32 R2, R33, R20, R40 ;  /* 0x0000001421027225 */ /* 0x000fc800078e0028 */
[----:B------:R-:W-:Y:S01]  /*2ec0*/  IMAD R21, R33, R21, R0 ;  /* 0x0000001521157224 */ /* 0x000fe200078e0200 */
[----:B------:R-:W-:Y:S01]  /*2ed0*/  IADD3 R4, P0, R8, R2, RZ ;  /* 0x0000000208047210 */ /* 0x000fe20007f1e0ff */
[----:B-1----:R-:W-:-:S03]  /*2ee0*/  IMAD R0, R13, R50, RZ ;  /* 0x000000320d007224 */ /* 0x002fc600078e02ff */
[----:B------:R-:W-:Y:S01]  /*2ef0*/  IADD3.X R5, R9, R3, R21, P0, !PT ;  /* 0x0000000309057210 */ /* 0x000fe200007fe415 */
[----:B------:R-:W-:Y:S01]  /*2f00*/  IMAD R47, R12, R51, R0 ;  /* 0x000000330c2f7224 */ /* 0x000fe200078e0200 */
[----:B------:R-:W-:Y:S01]  /*2f10*/  ISETP.GT.AND P0, PT, R54, RZ, PT ;  /* 0x000000ff3600720c */ /* 0x000fe20003f04270 */
[----:B------:R-:W-:-:S03]  /*2f20*/  IMAD.WIDE.U32 R2, R12, R50, R4 ;  /* 0x000000320c027225 */ /* 0x000fc600078e0004 */
[----:B------:R-:W-:Y:S01]  /*2f30*/  ISETP.GT.AND P2, PT, R32, RZ, P0 ;  /* 0x000000ff2000720c */ /* 0x000fe20000744270 */
[----:B------:R-:W-:Y:S01]  /*2f40*/  IMAD.IADD R0, R3, 0x1, R47 ;  /* 0x0000000103007824 */ /* 0x000fe200078e022f */
[----:B--2---:R-:W-:-:S04]  /*2f50*/  LEA R6, P1, R2, R52, 0x1 ;  /* 0x0000003402067211 */ /* 0x004fc800078208ff */
[----:B------:R-:W-:-:S07]  /*2f60*/  LEA.HI.X R7, R2, R53, R0, 0x1, P1 ;  /* 0x0000003502077211 */ /* 0x000fce00008f0c00 */
[----:B------:R0:W2:Y:S01]  /*2f70*/  @P2 LDG.E.LTC128B.U16 R0, desc[UR48][R6.64] ;  /* 0x0000003006002981 */ /* 0x0000a2000c1e1520 */
[----:B------:R-:W-:Y:S01]  /*2f80*/  IMAD.WIDE.U32 R2, R12, R50, R8 ;  /* 0x000000320c027225 */ /* 0x000fe200078e0008 */
[----:B------:R-:W-:Y:S02]  /*2f90*/  BSSY B1, `(.L_x_38) ;  /* 0x0000014000017945 */ /* 0x000fe40003800000 */
[----:B------:R-:W-:-:S04]  /*2fa0*/  IADD3 R10, P1, R40, R2, RZ ;  /* 0x00000002280a7210 */ /* 0x000fc80007f3e0ff */
[----:B------:R-:W-:Y:S02]  /*2fb0*/  IADD3.X R11, R41, R47, R3, P1, !PT ;  /* 0x0000002f290b7210 */ /* 0x000fe40000ffe403 */
[----:B0-----:R-:W-:Y:S01]  /*2fc0*/  SHF.L.U64.HI R7, R50, 0x3, R51 ;  /* 0x0000000332077819 */ /* 0x001fe20000010233 */
[----:B------:R-:W-:-:S04]  /*2fd0*/  IMAD.WIDE.U32 R10, R33, R20, R10 ;  /* 0x00000014210a7225 */ /* 0x000fc800078e000a */
[----:B------:R-:W-:Y:S02]  /*2fe0*/  IMAD.IADD R6, R21, 0x1, R11 ;  /* 0x0000000115067824 */ /* 0x000fe400078e020b */
[----:B--2---:R-:W-:-:S05]  /*2ff0*/  HADD2.F32 R2, -RZ, R0.H0_H0 ;  /* 0x20000000ff027230 */ /* 0x004fca0000004100 */
[----:B------:R-:W-:Y:S01]  /*3000*/  FMUL R3, R2, R37 ;  /* 0x0000002502037220 */ /* 0x000fe20000400000 */
[----:B------:R-:W-:-:S03]  /*3010*/  LEA R2, P1, R14, UR4, 0x1 ;  /* 0x000000040e027c11 */ /* 0x000fc6000f8208ff */
[----:B------:R-:W-:Y:S01]  /*3020*/  FFMA R24, R24, R36, R3 ;  /* 0x0000002418187223 */ /* 0x000fe20000000003 */
[----:B------:R-:W-:Y:S02]  /*3030*/  LEA.HI.X R3, R14, UR5, R55, 0x1, P1 ;  /* 0x000000050e037c11 */ /* 0x000fe400088f0c37 */
[----:B------:R-:W-:Y:S02]  /*3040*/  ISETP.GT.AND P1, PT, R54, 0x1, PT ;  /* 0x000000013600780c */ /* 0x000fe40003f24270 */
[----:B------:R-:W-:Y:S02]  /*3050*/  F2FP.F16.F32.PACK_AB R24, RZ, R24 ;  /* 0x00000018ff18723e */ /* 0x000fe400000000ff */
[----:B------:R-:W-:Y:S02]  /*3060*/  ISETP.GT.AND P3, PT, R32, RZ, P1 ;  /* 0x000000ff2000720c */ /* 0x000fe40000f64270 */
[C---:B------:R-:W-:Y:S01]  /*3070*/  LEA R14, P4, R10.reuse, R52, 0x1 ;  /* 0x000000340a0e7211 */ /* 0x040fe200078808ff */
[----:B------:R0:W-:Y:S03]  /*3080*/  @P2 STG.E.U16 desc[UR48][R2.64], R24 ;  /* 0x0000001802002986 */ /* 0x0001e6000c101530 */
[----:B------:R-:W-:Y:S01]  /*3090*/  LEA.HI.X R15, R10, R53, R6, 0x1, P4 ;  /* 0x000000350a0f7211 */ /* 0x000fe200020f0c06 */
[----:B------:R-:W-:-:S06]  /*30a0*/  IMAD.SHL.U32 R6, R50, 0x8, RZ ;  /* 0x0000000832067824 */ /* 0x000fcc00078e00ff */
[----:B------:R-:W-:Y:S05]  /*30b0*/  @!P3 BRA `(.L_x_39) ;  /* 0x000000000004b947 */ /* 0x000fea0003800000 */
[----:B------:R1:W5:Y:S02]  /*30c0*/  LDG.E.LTC128B.U16 R0, desc[UR48][R14.64+0x2] ;  /* 0x000002300e007981 */ /* 0x000364000c1e1520 */
.L_x_39:
[----:B------:R-:W-:Y:S05]  /*30d0*/  BSYNC B1 ;  /* 0x0000000000017941 */ /* 0x000fea0003800000 */
.L_x_38:
[----:B------:R-:W-:Y:S01]  /*30e0*/  IMAD.WIDE.U32 R6, R12, R50, R6 ;  /* 0x000000320c067225 */ /* 0x000fe200078e0006 */
[----:B------:R-:W-:-:S03]  /*30f0*/  ISETP.GT.AND P0, PT, R32, 0x8, P0 ;  /* 0x000000082000780c */ /* 0x000fc60000704270 */
[----:B-----5:R-:W-:Y:S02]  /*3100*/  HADD2.F32 R10, -RZ, R0.H0_H0 ;  /* 0x20000000ff0a7230 */ /* 0x020fe40000004100 */
[----:B------:R-:W-:Y:S01]  /*3110*/  IMAD.IADD R47, R47, 0x1, R7 ;  /* 0x000000012f2f7824 */ /* 0x000fe200078e0207 */
[----:B------:R-:W-:Y:S02]  /*3120*/  IADD3 R7, P2, R4, R6, RZ ;  /* 0x0000000604077210 */ /* 0x000fe40007f5e0ff */
[----:B------:R-:W-:-:S03]  /*3130*/  FMUL R10, R10, R37 ;  /* 0x000000250a0a7220 */ /* 0x000fc60000400000 */
[----:B------:R-:W-:Y:S02]  /*3140*/  IMAD.X R12, R47, 0x1, R5, P2 ;  /* 0x000000012f0c7824 */ /* 0x000fe400010e0605 */
[----:B------:R-:W-:Y:S01]  /*3150*/  FFMA R10, R25, R36, R10 ;  /* 0x00000024190a7223 */ /* 0x000fe2000000000a */
[----:B------:R-:W-:-:S04]  /*3160*/  LEA R4, P2, R7, R52, 0x1 ;  /* 0x0000003407047211 */ /* 0x000fc800078408ff */
[--C-:B------:R-:W-:Y:S02]  /*3170*/  LEA.HI.X R5, R7, R53, R12.reuse, 0x1, P2 ;  /* 0x0000003507057211 */ /* 0x100fe400010f0c0c */
[----:B------:R-:W-:Y:S02]  /*3180*/  F2FP.F16.F32.PACK_AB R10, RZ, R10 ;  /* 0x0000000aff0a723e */ /* 0x000fe400000000ff */
[----:B------:R-:W-:-:S03]  /*3190*/  PRMT R12, R0, 0x7610, R12 ;  /* 0x00007610000c7816 */ /* 0x000fc6000000000c */
[----:B------:R2:W-:Y:S04]  /*31a0*/  @P3 STG.E.U16 desc[UR48][R2.64+0x2], R10 ;  /* 0x0000020a02003986 */ /* 0x0005e8000c101530 */
[----:B------:R-:W3:Y:S01]  /*31b0*/  @P0 LDG.E.LTC128B.U16 R12, desc[UR48][R4.64] ;  /* 0x00000030040c0981 */ /* 0x000ee2000c1e1520 */
[----:B------:R-:W-:Y:S01]  /*31c0*/  IADD3 R8, P2, P3, R40, R6, R8 ;  /* 0x0000000628087210 */ /* 0x000fe20007b5e008 */
[----:B------:R-:W-:Y:S01]  /*31d0*/  BSSY B1, `(.L_x_40) ;  /* 0x0000011000017945 */ /* 0x000fe20003800000 */
[C---:B------:R-:W-:Y:S02]  /*31e0*/  SHF.L.U64.HI R11, R48.reuse, 0x4, R49 ;  /* 0x00000004300b7819 */ /* 0x040fe40000010231 */
[----:B------:R-:W-:Y:S02]  /*31f0*/  IADD3.X R9, R41, R47, R9, P2, P3 ;  /* 0x0000002f29097210 */ /* 0x000fe400017e6409 */
[----:B------:R-:W-:-:S02]  /*3200*/  LEA R6, P2, R48, R2, 0x4 ;  /* 0x0000000230067211 */ /* 0x000fc400078420ff */
[----:B------:R-:W-:Y:S01]  /*3210*/  ISETP.GT.AND P1, PT, R32, 0x8, P1 ;  /* 0x000000082000780c */ /* 0x000fe20000f24270 */
[----:B------:R-:W-:-:S03]  /*3220*/  IMAD.WIDE.U32 R8, R33, R20, R8 ;  /* 0x0000001421087225 */ /* 0x000fc600078e0008 */
[----:B--2---:R-:W-:Y:S01]  /*3230*/  LEA R10, P3, R8, R52, 0x1 ;  /* 0x00000034080a7211 */ /* 0x004fe200078608ff */
[----:B---3--:R-:W-:-:S05]  /*3240*/  HADD2.F32 R0, -RZ, R12.H0_H0 ;  /* 0x2000000cff007230 */ /* 0x008fca0000004100 */
[----:B------:R-:W-:Y:S01]  /*3250*/  FMUL R7, R0, R37 ;  /* 0x0000002500077220 */ /* 0x000fe20000400000 */
[----:B------:R-:W-:-:S03]  /*3260*/  IMAD.IADD R0, R21, 0x1, R9 ;  /* 0x0000000115007824 */ /* 0x000fc600078e0209 */
[----:B------:R-:W-:-:S05]  /*3270*/  FFMA R7, R26, R36, R7 ;  /* 0x000000241a077223 */ /* 0x000fca0000000007 */
[----:B------:R-:W-:Y:S01]  /*3280*/  F2FP.F16.F32.PACK_AB R4, RZ, R7 ;  /* 0x00000007ff04723e */ /* 0x000fe200000000ff */
[----:B------:R-:W-:Y:S01]  /*3290*/  IMAD.X R7, R11, 0x1, R3, P2 ;  /* 0x000000010b077824 */ /* 0x000fe200010e0603 */
[----:B------:R-:W-:-:S04]  /*32a0*/  LEA.HI.X R11, R8, R53, R0, 0x1, P3 ;  /* 0x00000035080b7211 */ /* 0x000fc800018f0c00 */
[----:B------:R2:W-:Y:S01]  /*32b0*/  @P0 STG.E.U16 desc[UR48][R6.64], R4 ;  /* 0x0000000406000986 */ /* 0x0005e2000c101530 */
[----:B------:R-:W-:Y:S05]  /*32c0*/  @!P1 BRA `(.L_x_41) ;  /* 0x0000000000049947 */ /* 0x000fea0003800000 */
[----:B------:R3:W5:Y:S02]  /*32d0*/  LDG.E.LTC128B.U16 R12, desc[UR48][R10.64+0x2] ;  /* 0x000002300a0c7981 */ /* 0x000764000c1e1520 */
.L_x_41:
[----:B------:R-:W-:Y:S05]  /*32e0*/  BSYNC B1 ;  /* 0x0000000000017941 */ /* 0x000fea0003800000 */
.L_x_40:
[----:B-----5:R-:W-:Y:S01]  /*32f0*/  HADD2.F32 R0, -RZ, R12.H0_H0 ;  /* 0x2000000cff007230 */ /* 0x020fe20000004100 */
[----:B------:R-:W-:Y:S01]  /*3300*/  ISETP.GT.AND P0, PT, R54, 0x8, PT ;  /* 0x000000083600780c */ /* 0x000fe20003f04270 */
[----:B--2---:R-:W-:Y:S01]  /*3310*/  @P1 IMAD.MOV.U32 R4, RZ, RZ, R6 ;  /* 0x000000ffff041224 */ /* 0x004fe200078e0006 */
[----:B------:R-:W-:Y:S01]  /*3320*/  BSSY B1, `(.L_x_42) ;  /* 0x0000009000017945 */ /* 0x000fe20003800000 */
[----:B------:R-:W-:Y:S02]  /*3330*/  @P1 IMAD.MOV.U32 R5, RZ, RZ, R7 ;  /* 0x000000ffff051224 */ /* 0x000fe400078e0007 */
[----:B------:R-:W-:Y:S01]  /*3340*/  FMUL R0, R0, R37 ;  /* 0x0000002500007220 */ /* 0x000fe20000400000 */
[----:B------:R-:W-:-:S03]  /*3350*/  ISETP.GT.AND P2, PT, R32, RZ, P0 ;  /* 0x000000ff2000720c */ /* 0x000fc60000744270 */
[----:B------:R-:W-:-:S05]  /*3360*/  FFMA R0, R27, R36, R0 ;  /* 0x000000241b007223 */ /* 0x000fca0000000000 */
[----:B------:R-:W-:-:S05]  /*3370*/  F2FP.F16.F32.PACK_AB R0, RZ, R0 ;  /* 0x00000000ff00723e */ /* 0x000fca00000000ff */
[----:B------:R2:W-:Y:S01]  /*3380*/  @P1 STG.E.U16 desc[UR48][R4.64+0x2], R0 ;  /* 0x0000020004001986 */ /* 0x0005e2000c101530 */
[----:B------:R-:W-:Y:S05]  /*3390*/  @!P2 BRA `(.L_x_43) ;  /* 0x000000000004a947 */ /* 0x000fea0003800000 */
[----:B------:R4:W5:Y:S02]  /*33a0*/  LDG.E.LTC128B.U16 R12, desc[UR48][R14.64+0x10] ;  /* 0x000010300e0c7981 */ /* 0x000964000c1e1520 */
.L_x_43:
[----:B------:R-:W-:Y:S05]  /*33b0*/  BSYNC B1 ;  /* 0x0000000000017941 */ /* 0x000fea0003800000 */
.L_x_42:
[----:B--2--5:R-:W-:Y:S01]  /*33c0*/  HADD2.F32 R0, -RZ, R12.H0_H0 ;  /* 0x2000000cff007230 */ /* 0x024fe20000004100 */
[----:B------:R-:W-:Y:S01]  /*33d0*/  ISETP.GT.AND P1, PT, R54, 0x9, PT ;  /* 0x000000093600780c */ /* 0x000fe20003f24270 */
[----:B------:R-:W-:Y:S03]  /*33e0*/  BSSY B1, `(.L_x_44) ;  /* 0x0000008000017945 */ /* 0x000fe60003800000 */
[----:B------:R-:W-:Y:S01]  /*33f0*/  FMUL R5, R0, R37 ;  /* 0x0000002500057220 */ /* 0x000fe20000400000 */
[----:B------:R-:W-:-:S03]  /*3400*/  ISETP.GT.AND P3, PT, R32, RZ, P1 ;  /* 0x000000ff2000720c */ /* 0x000fc60000f64270 */
[----:B------:R-:W-:-:S05]  /*3410*/  FFMA R5, R28, R36, R5 ;  /* 0x000000241c057223 */ /* 0x000fca0000000005 */
[----:B------:R-:W-:-:S05]  /*3420*/  F2FP.F16.F32.PACK_AB R5, RZ, R5 ;  /* 0x00000005ff05723e */ /* 0x000fca00000000ff */
[----:B------:R2:W-:Y:S01]  /*3430*/  @P2 STG.E.U16 desc[UR48][R2.64+0x10], R5 ;  /* 0x0000100502002986 */ /* 0x0005e2000c101530 */
[----:B------:R-:W-:Y:S05]  /*3440*/  @!P3 BRA `(.L_x_45) ;  /* 0x000000000004b947 */ /* 0x000fea0003800000 */
[----:B------:R0:W5:Y:S02]  /*3450*/  LDG.E.LTC128B.U16 R12, desc[UR48][R14.64+0x12] ;  /* 0x000012300e0c7981 */ /* 0x000164000c1e1520 */
.L_x_45:
[----:B------:R-:W-:Y:S05]  /*3460*/  BSYNC B1 ;  /* 0x0000000000017941 */ /* 0x000fea0003800000 */
.L_x_44:
[----:B-----5:R-:W-:Y:S01]  /*3470*/  HADD2.F32 R0, -RZ, R12.H0_H0 ;  /* 0x2000000cff007230 */ /* 0x020fe20000004100 */
[----:B------:R-:W-:Y:S01]  /*3480*/  ISETP.GT.AND P0, PT, R32, 0x8, P0 ;  /* 0x000000082000780c */ /* 0x000fe20000704270 */
[----:B------:R-:W-:Y:S03]  /*3490*/  BSSY B1, `(.L_x_46) ;  /* 0x0000007000017945 */ /* 0x000fe60003800000 */
[----:B------:R-:W-:-:S04]  /*34a0*/  FMUL R0, R0, R37 ;  /* 0x0000002500007220 */ /* 0x000fc80000400000 */
[----:B------:R-:W-:-:S05]  /*34b0*/  FFMA R0, R29, R36, R0 ;  /* 0x000000241d007223 */ /* 0x000fca0000000000 */
[----:B------:R-:W-:-:S05]  /*34c0*/  F2FP.F16.F32.PACK_AB R0, RZ, R0 ;  /* 0x00000000ff00723e */ /* 0x000fca00000000ff */
[----:B------:R0:W-:Y:S01]  /*34d0*/  @P3 STG.E.U16 desc[UR48][R2.64+0x12], R0 ;  /* 0x0000120002003986 */ /* 0x0001e2000c101530 */
[----:B------:R-:W-:Y:S05]  /*34e0*/  @!P0 BRA `(.L_x_47) ;  /* 0x0000000000048947 */ /* 0x000fea0003800000 */
[----:B------:R0:W5:Y:S02]  /*34f0*/  LDG.E.LTC128B.U16 R12, desc[UR48][R10.64+0x10] ;  /* 0x000010300a0c7981 */ /* 0x000164000c1e1520 */
.L_x_47:
[----:B------:R-:W-:Y:S05]  /*3500*/  BSYNC B1 ;  /* 0x0000000000017941 */ /* 0x000fea0003800000 */
.L_x_46:
[----:B0----5:R-:W-:Y:S01]  /*3510*/  HADD2.F32 R0, -RZ, R12.H0_H0 ;  /* 0x2000000cff007230 */ /* 0x021fe20000004100 */
[----:B------:R-:W-:Y:S01]  /*3520*/  ISETP.GT.AND P1, PT, R32, 0x8, P1 ;  /* 0x000000082000780c */ /* 0x000fe20000f24270 */
[----:B--2---:R-:W-:Y:S01]  /*3530*/  @P0 IMAD.MOV.U32 R2, RZ, RZ, R6 ;  /* 0x000000ffff020224 */ /* 0x004fe200078e0006 */
[----:B------:R-:W-:Y:S02]  /*3540*/  BSSY B1, `(.L_x_48) ;  /* 0x0000009000017945 */ /* 0x000fe40003800000 */
[----:B------:R-:W-:-:S04]  /*3550*/  FMUL R3, R0, R37 ;  /* 0x0000002500037220 */ /* 0x000fc80000400000 */
[----:B------:R-:W-:-:S05]  /*3560*/  FFMA R3, R30, R36, R3 ;  /* 0x000000241e037223 */ /* 0x000fca0000000003 */
[----:B------:R-:W-:-:S04]  /*3570*/  F2FP.F16.F32.PACK_AB R3, RZ, R3 ;  /* 0x00000003ff03723e */ /* 0x000fc800000000ff */
[----:B------:R-:W-:Y:S01]  /*3580*/  PRMT R0, R3, 0x7610, R0 ;  /* 0x0000761003007816 */ /* 0x000fe20000000000 */
[----:B------:R-:W-:-:S05]  /*3590*/  @P0 IMAD.MOV.U32 R3, RZ, RZ, R7 ;  /* 0x000000ffff030224 */ /* 0x000fca00078e0007 */
[----:B------:R0:W-:Y:S01]  /*35a0*/  @P0 STG.E.U16 desc[UR48][R2.64+0x10], R0 ;  /* 0x0000100002000986 */ /* 0x0001e2000c101530 */
[----:B------:R-:W-:Y:S05]  /*35b0*/  @!P1 BRA `(.L_x_49) ;  /* 0x0000000000049947 */ /* 0x000fea0003800000 */
[----:B------:R2:W5:Y:S02]  /*35c0*/  LDG.E.LTC128B.U16 R12, desc[UR48][R10.64+0x12] ;  /* 0x000012300a0c7981 */ /* 0x000564000c1e1520 */
.L_x_49:
[----:B------:R-:W-:Y:S05]  /*35d0*/  BSYNC B1 ;  /* 0x0000000000017941 */ /* 0x000fea0003800000 */
.L_x_48:
[----:B------:R-:W-:Y:S05]  /*35e0*/  @!P1 BRA `(.L_x_50) ;  /* 0x0000000000c89947 */ /* 0x000fea0003800000 */
[----:B-----5:R-:W-:-:S05]  /*35f0*/  HADD2.F32 R12, -RZ, R12.H0_H0 ;  /* 0x2000000cff0c7230 */ /* 0x020fca0000004100 */
[----:B------:R-:W-:-:S04]  /*3600*/  FMUL R12, R12, R37 ;  /* 0x000000250c0c7220 */ /* 0x000fc80000400000 */
[----:B------:R-:W-:-:S05]  /*3610*/  FFMA R12, R31, R36, R12 ;  /* 0x000000241f0c7223 */ /* 0x000fca000000000c */
[----:B------:R-:W-:-:S05]  /*3620*/  F2FP.F16.F32.PACK_AB R12, RZ, R12 ;  /* 0x0000000cff0c723e */ /* 0x000fca00000000ff */
[----:B------:R0:W-:Y:S01]  /*3630*/  STG.E.U16 desc[UR48][R6.64+0x12], R12 ;  /* 0x0000120c06007986 */ /* 0x0001e2000c101530 */
[----:B------:R-:W-:Y:S05]  /*3640*/  BRA `(.L_x_50) ;  /* 0x0000000000b07947 */ /* 0x000fea0003800000 */
.L_x_37:
[----:B------:R-:W-:Y:S01]  /*3650*/  ULDC.64 UR4, c[0x0][0x5c0] ;  /* 0x0001700000047ab9 */ /* 0x000fe20000000a00 */
[----:B------:R-:W-:Y:S01]  /*3660*/  ISETP.GT.AND P0, PT, R54, RZ, PT ;  /* 0x000000ff3600720c */ /* 0x000fe20003f04270 */
[-C--:B------:R-:W-:Y:S01]  /*3670*/  FMUL R24, R24, R36.reuse ;  /* 0x0000002418187220 */ /* 0x080fe20000400000 */
[----:B------:R-:W-:Y:S01]  /*3680*/  LEA R2, P5, R14, UR4, 0x1 ;  /* 0x000000040e027c11 */ /* 0x000fe2000f8a08ff */
[-C--:B------:R-:W-:Y:S01]  /*3690*/  FMUL R25, R25, R36.reuse ;  /* 0x0000002419197220 */ /* 0x080fe20000400000 */
[----:B------:R-:W-:Y:S01]  /*36a0*/  ISETP.GT.AND P2, PT, R54, 0x1, PT ;  /* 0x000000013600780c */ /* 0x000fe20003f44270 */
[-C--:B------:R-:W-:Y:S01]  /*36b0*/  FMUL R26, R26, R36.reuse ;  /* 0x000000241a1a7220 */ /* 0x080fe20000400000 */
[----:B------:R-:W-:Y:S01]  /*36c0*/  ISETP.GT.AND P4, PT, R32, RZ, P0 ;  /* 0x000000ff2000720c */ /* 0x000fe20000784270 */
[-C--:B------:R-:W-:Y:S01]  /*36d0*/  FMUL R27, R27, R36.reuse ;  /* 0x000000241b1b7220 */ /* 0x080fe20000400000 */
[----:B------:R-:W-:Y:S01]  /*36e0*/  LEA.HI.X R3, R14, UR5, R55, 0x1, P5 ;  /* 0x000000050e037c11 */ /* 0x000fe2000a8f0c37 */
[-C--:B------:R-:W-:Y:S01]  /*36f0*/  FMUL R28, R28, R36.reuse ;  /* 0x000000241c1c7220 */ /* 0x080fe20000400000 */
[----:B------:R-:W-:Y:S01]  /*3700*/  ISETP.GT.AND P5, PT, R32, RZ, P2 ;  /* 0x000000ff2000720c */ /* 0x000fe200017a4270 */
[----:B------:R-:W-:Y:S01]  /*3710*/  FMUL R29, R29, R36 ;  /* 0x000000241d1d7220 */ /* 0x000fe20000400000 */
[----:B------:R-:W-:Y:S01]  /*3720*/  F2FP.F16.F32.PACK_AB R24, RZ, R24 ;  /* 0x00000018ff18723e */ /* 0x000fe200000000ff */
[-C--:B------:R-:W-:Y:S01]  /*3730*/  FMUL R30, R30, R36.reuse ;  /* 0x000000241e1e7220 */ /* 0x080fe20000400000 */
[----:B------:R-:W-:Y:S01]  /*3740*/  F2FP.F16.F32.PACK_AB R25, RZ, R25 ;  /* 0x00000019ff19723e */ /* 0x000fe200000000ff */
[----:B------:R-:W-:Y:S01]  /*3750*/  FMUL R31, R31, R36 ;  /* 0x000000241f1f7220 */ /* 0x000fe20000400000 */
[----:B------:R-:W-:-:S02]  /*3760*/  SHF.L.U64.HI R49, R48, 0x4, R49 ;  /* 0x0000000430317819 */ /* 0x000fc40000010231 */
[C---:B------:R-:W-:Y:S01]  /*3770*/  ISETP.GT.AND P3, PT, R54.reuse, 0x8, PT ;  /* 0x000000083600780c */ /* 0x040fe20003f64270 */
[----:B------:R-:W-:Y:S01]  /*3780*/  @P4 STG.E.U16 desc[UR48][R2.64], R24 ;  /* 0x0000001802004986 */ /* 0x000fe2000c101530 */
[----:B------:R-:W-:Y:S02]  /*3790*/  ISETP.GT.AND P1, PT, R54, 0x9, PT ;  /* 0x000000093600780c */ /* 0x000fe40003f24270 */
[----:B------:R-:W-:Y:S01]  /*37a0*/  ISETP.GT.AND P0, PT, R32, 0x8, P0 ;  /* 0x000000082000780c */ /* 0x000fe20000704270 */
[----:B------:R-:W-:Y:S01]  /*37b0*/  @P5 STG.E.U16 desc[UR48][R2.64+0x2], R25 ;  /* 0x0000021902005986 */ /* 0x000fe2000c101530 */
[----:B------:R-:W-:Y:S02]  /*37c0*/  LEA R4, P5, R48, R2, 0x4 ;  /* 0x0000000230047211 */ /* 0x000fe400078a20ff */
[C---:B------:R-:W-:Y:S02]  /*37d0*/  ISETP.GT.AND P2, PT, R32.reuse, 0x8, P2 ;  /* 0x000000082000780c */ /* 0x040fe40001744270 */
[C---:B------:R-:W-:Y:S01]  /*37e0*/  ISETP.GT.AND P4, PT, R32.reuse, RZ, P3 ;  /* 0x000000ff2000720c */ /* 0x040fe20001f84270 */
[----:B------:R-:W-:Y:S01]  /*37f0*/  IMAD.X R5, R49, 0x1, R3, P5 ;  /* 0x0000000131057824 */ /* 0x000fe200028e0603 */
[----:B------:R-:W-:-:S02]  /*3800*/  ISETP.GT.AND P5, PT, R32, RZ, P1 ;  /* 0x000000ff2000720c */ /* 0x000fc40000fa4270 */
[C---:B------:R-:W-:Y:S02]  /*3810*/  ISETP.GT.AND P3, PT, R32.reuse, 0x8, P3 ;  /* 0x000000082000780c */ /* 0x040fe40001f64270 */
[----:B------:R-:W-:Y:S02]  /*3820*/  F2FP.F16.F32.PACK_AB R26, RZ, R26 ;  /* 0x0000001aff1a723e */ /* 0x000fe400000000ff */
[----:B------:R-:W-:Y:S02]  /*3830*/  F2FP.F16.F32.PACK_AB R27, RZ, R27 ;  /* 0x0000001bff1b723e */ /* 0x000fe400000000ff */
[----:B------:R-:W-:Y:S01]  /*3840*/  ISETP.GT.AND P1, PT, R32, 0x8, P1 ;  /* 0x000000082000780c */ /* 0x000fe20000f24270 */
[----:B------:R-:W-:Y:S01]  /*3850*/  @P0 STG.E.U16 desc[UR48][R4.64], R26 ;  /* 0x0000001a04000986 */ /* 0x000fe2000c101530 */
[----:B------:R-:W-:Y:S02]  /*3860*/  F2FP.F16.F32.PACK_AB R28, RZ, R28 ;  /* 0x0000001cff1c723e */ /* 0x000fe400000000ff */
[----:B------:R-:W-:Y:S01]  /*3870*/  F2FP.F16.F32.PACK_AB R29, RZ, R29 ;  /* 0x0000001dff1d723e */ /* 0x000fe200000000ff */
[----:B------:R-:W-:Y:S01]  /*3880*/  @P2 STG.E.U16 desc[UR48][R4.64+0x2], R27 ;  /* 0x0000021b04002986 */ /* 0x000fe2000c101530 */
[----:B------:R-:W-:-:S02]  /*3890*/  F2FP.F16.F32.PACK_AB R30, RZ, R30 ;  /* 0x0000001eff1e723e */ /* 0x000fc400000000ff */
[----:B------:R-:W-:Y:S01]  /*38a0*/  F2FP.F16.F32.PACK_AB R31, RZ, R31 ;  /* 0x0000001fff1f723e */ /* 0x000fe200000000ff */
[----:B------:R-:W-:Y:S04]  /*38b0*/  @P4 STG.E.U16 desc[UR48][R2.64+0x10], R28 ;  /* 0x0000101c02004986 */ /* 0x000fe8000c101530 */
[----:B------:R0:W-:Y:S02]  /*38c0*/  @P5 STG.E.U16 desc[UR48][R2.64+0x12], R29 ;  /* 0x0000121d02005986 */ /* 0x0001e4000c101530 */
[----:B0-----:R-:W-:Y:S02]  /*38d0*/  @P3 IMAD.MOV.U32 R2, RZ, RZ, R4 ;  /* 0x000000ffff023224 */ /* 0x001fe400078e0004 */
[----:B------:R-:W-:-:S05]  /*38e0*/  @P3 IMAD.MOV.U32 R3, RZ, RZ, R5 ;  /* 0x000000ffff033224 */ /* 0x000fca00078e0005 */
[----:B------:R0:W-:Y:S04]  /*38f0*/  @P3 STG.E.U16 desc[UR48][R2.64+0x10], R30 ;  /* 0x0000101e02003986 */ /* 0x0001e8000c101530 */
[----:B------:R0:W-:Y:S02]  /*3900*/  @P1 STG.E.U16 desc[UR48][R4.64+0x12], R31 ;  /* 0x0000121f04001986 */ /* 0x0001e4000c101530 */
.L_x_50:
[----:B------:R-:W-:Y:S05]  /*3910*/  BSYNC B0 ;  /* 0x0000000000007941 */ /* 0x000fea0003800000 */
.L_x_36:
[----:B------:R-:W-:Y:S01]  /*3920*/  LEA R22, P0, R16, R22, 0x1 ;  /* 0x0000001610167211 */ /* 0x000fe200078008ff */
[----:B------:R-:W-:Y:S01]  /*3930*/  ULDC.64 UR4, c[0x0][0x650] ;  /* 0x0001940000047ab9 */ /* 0x000fe20000000a00 */
[----:B0-----:R-:W-:Y:S02]  /*3940*/  IMAD.U32 R0, RZ, RZ, UR45 ;  /* 0x0000002dff007e24 */ /* 0x001fe4000f8e00ff */
[----:B------:R-:W-:Y:S02]  /*3950*/  IMAD.MOV.U32 R32, RZ, RZ, -0x1 ;  /* 0xffffffffff207424 */ /* 0x000fe400078e00ff */
[----:B------:R-:W-:Y:S01]  /*3960*/  IMAD.X R19, R44, 0x1, R19, P0 ;  /* 0x000000012c137824 */ /* 0x000fe200000e0613 */
[----:B------:R-:W-:Y:S01]  /*3970*/  ISETP.GE.U32.AND P0, PT, R22, UR4, PT ;  /* 0x0000000416007c0c */ /* 0x000fe2000bf06070 */
[----:B------:R0:W-:Y:S01]  /*3980*/  SYNCS.ARRIVE.TRANS64.A1T0 RZ, [R0+UR41], RZ ;  /* 0x000000ff00ff79a7 */ /* 0x0001e20008100029 */
[----:B------:R-:W-:Y:S02]  /*3990*/  IMAD.MOV.U32 R2, RZ, RZ, -0x1 ;  /* 0xffffffffff027424 */ /* 0x000fe400078e00ff */
[----:B------:R-:W-:Y:S01]  /*39a0*/  ISETP.GE.U32.AND.EX P0, PT, R19, UR5, PT, P0 ;  /* 0x0000000513007c0c */ /* 0x000fe2000bf06100 */
[----:B------:R-:W-:Y:S01]  /*39b0*/  IMAD.MOV.U32 R33, RZ, RZ, -0x1 ;  /* 0xffffffffff217424 */ /* 0x000fe200078e00ff */
[----:B0-----:R-:W-:-:S11]  /*39c0*/  PRMT R0, RZ, 0x7610, R0 ;  /* 0x00007610ff007816 */ /* 0x001fd60000000000 */
[----:B------:R-:W-:Y:S05]  /*39d0*/  @P0 BRA `(.L_x_51) ;  /* 0x00000004006c0947 */ /* 0x000fea0003800000 */
[----:B--23--:R-:W0:Y:S01]  /*39e0*/  S2R R10, SR_CTAID.X ;  /* 0x00000000000a7919 */ /* 0x00ce220000002500 */
[----:B------:R-:W2:Y:S01]  /*39f0*/  LDC.64 R8, c[0x0][0x628] ;  /* 0x00018a00ff087b82 */ /* 0x000ea20000000a00 */
[----:B------:R-:W-:Y:S01]  /*3a00*/  ULDC UR4, c[0x0][0x150] ;  /* 0x0000540000047ab9 */ /* 0x000fe20000000800 */
[----:B------:R-:W-:Y:S01]  /*3a10*/  IMAD.MOV.U32 R6, RZ, RZ, R22 ;  /* 0x000000ffff067224 */ /* 0x000fe200078e0016 */
[----:B------:R-:W3:Y:S01]  /*3a20*/  S2R R20, SR_CTAID.Y ;  /* 0x0000000000147919 */ /* 0x000ee20000002600 */
[----:B------:R-:W-:-:S04]  /*3a30*/  IMAD.MOV.U32 R7, RZ, RZ, R19 ;  /* 0x000000ffff077224 */ /* 0x000fc800078e0013 */
[----:B-1--4-:R-:W1:Y:S08]  /*3a40*/  LDC R15, c[0x0][0x144] ;  /* 0x00005100ff0f7b82 */ /* 0x012e700000000800 */
[----:B------:R-:W4:Y:S08]  /*3a50*/  LDC R0, c[0x0][0x630] ;  /* 0x00018c00ff007b82 */ /* 0x000f300000000800 */
[----:B-----5:R-:W1:Y:S01]  /*3a60*/  LDC.64 R12, c[0x0][0x620] ;  /* 0x00018800ff0c7b82 */ /* 0x020e620000000a00 */
[----:B--2---:R-:W-:-:S04]  /*3a70*/  ISETP.NE.U32.AND P0, PT, R8, RZ, PT ;  /* 0x000000ff0800720c */ /* 0x004fc80003f05070 */
[----:B------:R-:W-:Y:S02]  /*3a80*/  ISETP.NE.AND.EX P0, PT, R9, RZ, PT, P0 ;  /* 0x000000ff0900720c */ /* 0x000fe40003f05300 */
[----:B0-----:R-:W-:-:S05]  /*3a90*/  I2FP.F32.U32 R2, R10 ;  /* 0x0000000a00027245 */ /* 0x001fca0000201000 */
[----:B------:R-:W-:-:S04]  /*3aa0*/  FMUL R2, R2, UR4 ;  /* 0x0000000402027c20 */ /* 0x000fc80008400000 */
[----:B------:R0:W2:Y:S02]  /*3ab0*/  F2I.U32.TRUNC.NTZ R14, R2 ;  /* 0x00000002000e7305 */ /* 0x0000a4000020f000 */
[----:B---34-:R-:W-:Y:S05]  /*3ac0*/  @!P0 BRA `(.L_x_52) ;  /* 0x0000000000288947 */ /* 0x018fea0003800000 */
[----:B------:R-:W3:Y:S02]  /*3ad0*/  LDC R3, c[0x0][0x634] ;  /* 0x00018d00ff037b82 */ /* 0x000ee40000000800 */
[----:B---3--:R-:W-:-:S05]  /*3ae0*/  IADD3 R7, P0, R22, R3, RZ ;  /* 0x0000000316077210 */ /* 0x008fca0007f1e0ff */
[----:B------:R-:W-:-:S04]  /*3af0*/  IMAD.X R11, RZ, RZ, R19, P0 ;  /* 0x000000ffff0b7224 */ /* 0x000fc800000e0613 */
[----:B0-----:R-:W-:-:S04]  /*3b00*/  IMAD.WIDE.U32 R2, R11, R8, RZ ;  /* 0x000000080b027225 */ /* 0x001fc800078e00ff */
[----:B------:R-:W-:-:S04]  /*3b10*/  IMAD.WIDE.U32 R4, P0, R7, R9, R2 ;  /* 0x0000000907047225 */ /* 0x000fc80007800002 */
[----:B------:R-:W-:-:S04]  /*3b20*/  IMAD.WIDE.U32 R2, R7, R8, RZ ;  /* 0x0000000807027225 */ /* 0x000fc800078e00ff */
[----:B------:R-:W-:Y:S01]  /*3b30*/  IMAD.X R7, RZ, RZ, RZ, P0 ;  /* 0x000000ffff077224 */ /* 0x000fe200000e06ff */
[----:B------:R-:W-:Y:S01]  /*3b40*/  IADD3 RZ, P0, R3, R4, RZ ;  /* 0x0000000403ff7210 */ /* 0x000fe20007f1e0ff */
[----:B------:R-:W-:-:S04]  /*3b50*/  IMAD.MOV.U32 R6, RZ, RZ, R5 ;  /* 0x000000ffff067224 */ /* 0x000fc800078e0005 */
[----:B------:R-:W-:-:S08]  /*3b60*/  IMAD.WIDE.U32.X R6, R11, R9, R6, P0 ;  /* 0x000000090b067225 */ /* 0x000fd000000e0406 */
.L_x_52:
[-CC-:B------:R-:W-:Y:S01]  /*3b70*/  SHF.R.U64 R33, R6, R0.reuse, R7.reuse ;  /* 0x0000000006217219 */ /* 0x180fe20000001207 */
[----:B------:R-:W3:Y:S01]  /*3b80*/  LDC.64 R26, c[0x0][0x640] ;  /* 0x00019000ff1a7b82 */ /* 0x000ee20000000a00 */
[----:B------:R-:W-:Y:S01]  /*3b90*/  SHF.R.U32.HI R0, RZ, R0, R7 ;  /* 0x00000000ff007219 */ /* 0x000fe20000011607 */
[----:B0-----:R-:W-:Y:S01]  /*3ba0*/  IMAD.MOV.U32 R2, RZ, RZ, R22 ;  /* 0x000000ffff027224 */ /* 0x001fe200078e0016 */
[----:B------:R-:W-:Y:S01]  /*3bb0*/  IADD3 R5, P0, RZ, -R33, RZ ;  /* 0x80000021ff057210 */ /* 0x000fe20007f1e0ff */
[----:B--2---:R-:W-:Y:S01]  /*3bc0*/  IMAD.MOV R14, RZ, RZ, -R14 ;  /* 0x000000ffff0e7224 */ /* 0x004fe200078e0a0e */
[----:B------:R-:W-:Y:S01]  /*3bd0*/  ULDC UR4, c[0x0][0x154] ;  /* 0x0000550000047ab9 */ /* 0x000fe20000000800 */
[----:B------:R-:W-:Y:S02]  /*3be0*/  IMAD.MOV.U32 R7, RZ, RZ, 0x1 ;  /* 0x00000001ff077424 */ /* 0x000fe400078e00ff */
[----:B------:R-:W0:Y:S01]  /*3bf0*/  LDC R4, c[0x0][0x618] ;  /* 0x00018600ff047b82 */ /* 0x000e220000000800 */
[----:B------:R-:W-:-:S02]  /*3c00*/  IMAD.X R3, RZ, RZ, ~R0, P0 ;  /* 0x000000ffff037224 */ /* 0x000fc400000e0e00 */
[----:B-1----:R-:W-:Y:S02]  /*3c10*/  IMAD R15, R15, R14, R10 ;  /* 0x0000000e0f0f7224 */ /* 0x002fe400078e020a */
[-C--:B------:R-:W-:Y:S02]  /*3c20*/  IMAD R0, R3, R12.reuse, RZ ;  /* 0x0000000c03007224 */ /* 0x080fe400078e02ff */
[----:B------:R-:W-:Y:S01]  /*3c30*/  IMAD.MOV.U32 R3, RZ, RZ, R19 ;  /* 0x000000ffff037224 */ /* 0x000fe200078e0013 */
[----:B------:R-:W1:Y:S01]  /*3c40*/  LDC R6, c[0x0][0x608] ;  /* 0x00018200ff067b82 */ /* 0x000e620000000800 */
[----:B------:R-:W-:-:S04]  /*3c50*/  IMAD.WIDE.U32 R2, R5, R12, R2 ;  /* 0x0000000c05027225 */ /* 0x000fc800078e0002 */
[----:B------:R-:W-:-:S03]  /*3c60*/  IMAD R5, R5, R13, R0 ;  /* 0x0000000d05057224 */ /* 0x000fc600078e0200 */
[----:B------:R-:W2:Y:S01]  /*3c70*/  LDC R24, c[0x0][0x658] ;  /* 0x00019600ff187b82 */ /* 0x000ea20000000800 */
[----:B------:R-:W-:Y:S01]  /*3c80*/  I2FP.F32.U32 R0, R20 ;  /* 0x0000001400007245 */ /* 0x000fe20000201000 */
[----:B------:R-:W-:Y:S01]  /*3c90*/  IMAD.IADD R3, R3, 0x1, R5 ;  /* 0x0000000103037824 */ /* 0x000fe200078e0205 */
[----:B---3--:R-:W-:Y:S01]  /*3ca0*/  ISETP.NE.U32.AND P0, PT, R26, RZ, PT ;  /* 0x000000ff1a00720c */ /* 0x008fe20003f05070 */
[----:B------:R-:W-:Y:S02]  /*3cb0*/  IMAD.MOV.U32 R5, RZ, RZ, -0x1 ;  /* 0xffffffffff057424 */ /* 0x000fe400078e00ff */
[----:B------:R-:W-:Y:S02]  /*3cc0*/  FMUL R0, R0, UR4 ;  /* 0x0000000400007c20 */ /* 0x000fe40008400000 */
[----:B------:R-:W3:Y:S01]  /*3cd0*/  LDC R13, c[0x0][0x148] ;  /* 0x00005200ff0d7b82 */ /* 0x000ee20000000800 */
[----:B0-----:R-:W-:Y:S01]  /*3ce0*/  SHF.R.U64 R10, R2, R4, R3 ;  /* 0x00000004020a7219 */ /* 0x001fe20000001203 */
[----:B------:R0:W4:Y:S01]  /*3cf0*/  F2I.U32.TRUNC.NTZ R12, R0 ;  /* 0x00000000000c7305 */ /* 0x000122000020f000 */
[----:B------:R-:W-:-:S02]  /*3d00*/  ISETP.NE.AND.EX P0, PT, R27, RZ, PT, P0 ;  /* 0x000000ff1b00720c */ /* 0x000fc40003f05300 */
[----:B------:R-:W-:-:S03]  /*3d10*/  SHF.R.U32.HI R3, RZ, R4, R3 ;  /* 0x00000004ff037219 */ /* 0x000fc60000011603 */
[----:B------:R-:W0:Y:S01]  /*3d20*/  LDC R14, c[0x0][0x600] ;  /* 0x00018000ff0e7b82 */ /* 0x000e220000000800 */
[-CC-:B-1----:R-:W-:Y:S02]  /*3d30*/  SHF.R.U64 R8, R10, R6.reuse, R3.reuse ;  /* 0x000000060a087219 */ /* 0x182fe40000001203 */
[----:B------:R-:W-:-:S05]  /*3d40*/  SHF.R.U32.HI R3, RZ, R6, R3 ;  /* 0x00000006ff037219 */ /* 0x000fca0000011603 */
[----:B------:R-:W1:Y:S01]  /*3d50*/  LDC R25, c[0x0][0x648] ;  /* 0x00019200ff197b82 */ /* 0x000e620000000800 */
[-CC-:B--2---:R-:W-:Y:S02]  /*3d60*/  SHF.R.U64 R11, R8, R24.reuse, R3.reuse ;  /* 0x00000018080b7219 */ /* 0x184fe40000001203 */
[-C--:B------:R-:W-:Y:S02]  /*3d70*/  SHF.L.U32 R5, R5, R24.reuse, RZ ;  /* 0x0000001805057219 */ /* 0x080fe400000006ff */
[-C--:B------:R-:W-:Y:S01]  /*3d80*/  SHF.R.U32.HI R3, RZ, R24.reuse, R3 ;  /* 0x00000018ff037219 */ /* 0x080fe20000011603 */
[----:B------:R-:W-:Y:S01]  /*3d90*/  IMAD.MOV.U32 R2, RZ, RZ, R11 ;  /* 0x000000ffff027224 */ /* 0x000fe200078e000b */
[----:B------:R-:W-:Y:S01]  /*3da0*/  SHF.L.U32 R32, R7, R24, RZ ;  /* 0x0000001807207219 */ /* 0x000fe200000006ff */
[----:B------:R-:W2:Y:S01]  /*3db0*/  LDC R28, c[0x0][0x638] ;  /* 0x00018e00ff1c7b82 */ /* 0x000ea20000000800 */
[----:B------:R-:W-:-:S07]  /*3dc0*/  LOP3.LUT R21, RZ, R5, RZ, 0x33, !PT ;  /* 0x00000005ff157212 */ /* 0x000fce00078e33ff */
[----:B------:R-:W0:Y:S01]  /*3dd0*/  LDC R29, c[0x0][0x610] ;  /* 0x00018400ff1d7b82 */ /* 0x000e220000000800 */
[----:B----4-:R-:W-:Y:S05]  /*3de0*/  @!P0 BRA `(.L_x_53) ;  /* 0x0000000000288947 */ /* 0x010fea0003800000 */
[----:B0-----:R-:W0:Y:S02]  /*3df0*/  LDC R0, c[0x0][0x64c] ;  /* 0x00019300ff007b82 */ /* 0x001e240000000800 */
        /* <DEDUP_REMOVED lines=9> */
.L_x_53:
[----:B------:R-:W-:Y:S01]  /*3e90*/  ISETP.NE.AND P0, PT, R23, 0x1, PT ;  /* 0x000000011700780c */ /* 0x000fe20003f05270 */
[----:B0-----:R-:W-:Y:S01]  /*3ea0*/  VIADD R5, R14, 0xffffffff ;  /* 0xffffffff0e057836 */ /* 0x001fe20000000000 */
[----:B-1----:R-:W-:Y:S01]  /*3eb0*/  SHF.R.U64 R0, R2, R25, R3 ;  /* 0x0000001902007219 */ /* 0x002fe20000001203 */
[----:B------:R-:W-:Y:S01]  /*3ec0*/  IMAD.MOV R12, RZ, RZ, -R12 ;  /* 0x000000ffff0c7224 */ /* 0x000fe200078e0a0c */
[----:B------:R-:W-:-:S03]  /*3ed0*/  LOP3.LUT R3, R8, R21, RZ, 0xc0, !PT ;  /* 0x0000001508037212 */ /* 0x000fc600078ec0ff */
[----:B------:R-:W-:Y:S02]  /*3ee0*/  IMAD.MOV R2, RZ, RZ, -R0 ;  /* 0x000000ffff027224 */ /* 0x000fe400078e0a00 */
[----:B------:R-:W-:Y:S01]  /*3ef0*/  IMAD R32, R32, R0, R3 ;  /* 0x0000000020207224 */ /* 0x000fe200078e0203 */
[----:B------:R-:W-:Y:S01]  /*3f00*/  LOP3.LUT R3, R10, R5, RZ, 0xc0, !PT ;  /* 0x000000050a037212 */ /* 0x000fe200078ec0ff */
[----:B--2---:R-:W-:Y:S02]  /*3f10*/  IMAD R0, R2, R28, R11 ;  /* 0x0000001c02007224 */ /* 0x004fe400078e020b */
[----:B---3--:R-:W-:Y:S02]  /*3f20*/  @P0 IMAD R15, R13, R12, R20 ;  /* 0x0000000c0d0f0224 */ /* 0x008fe400078e0214 */
[----:B------:R-:W-:Y:S02]  /*3f30*/  IMAD.MOV.U32 R2, RZ, RZ, 0x1 ;  /* 0x00000001ff027424 */ /* 0x000fe400078e00ff */
[----:B------:R-:W-:-:S02]  /*3f40*/  IMAD R32, R32, R29, R15 ;  /* 0x0000001d20207224 */ /* 0x000fc400078e020f */
[----:B------:R-:W-:Y:S01]  /*3f50*/  IMAD R3, R0, R14, R3 ;  /* 0x0000000e00037224 */ /* 0x000fe200078e0203 */
[----:B------:R-:W-:-:S04]  /*3f60*/  PRMT R0, R2, 0x7610, R0 ;  /* 0x0000761002007816 */ /* 0x000fc80000000000 */
[----:B------:R-:W-:Y:S02]  /*3f70*/  SEL R2, R3, R32, !P0 ;  /* 0x0000002003027207 */ /* 0x000fe40004000000 */
[----:B------:R-:W-:-:S07]  /*3f80*/  SEL R32, R32, R3, !P0 ;  /* 0x0000000320207207 */ /* 0x000fce0004000000 */
.L_x_51:
[----:B------:R-:W-:Y:S02]  /*3f90*/  LOP3.LUT P0, RZ, R0, 0xff, RZ, 0xc0, !PT ;  /* 0x000000ff00ff7812 */ /* 0x000fe4000780c0ff */
[----:B------:R-:W-:-:S11]  /*3fa0*/  LOP3.LUT R45, R45, 0x1, RZ, 0x3c, !PT ;  /* 0x000000012d2d7812 */ /* 0x000fd600078e3cff */
[----:B------:R-:W-:Y:S05]  /*3fb0*/  @P0 BRA `(.L_x_54) ;  /* 0xffffffd400ec0947 */ /* 0x000fea000383ffff */
[----:B------:R-:W-:Y:S05]  /*3fc0*/  EXIT ;  /* 0x000000000000794d */ /* 0x000fea0003800000 */
.L_x_17:
[----:B------:R-:W-:-:S08]  /*3fd0*/  ISETP.NE.AND P0, PT, R5, RZ, PT ;  /* 0x000000ff0500720c */ /* 0x000fd00003f05270 */
[----:B-----5:R-:W0:-:S00]  /*3fe0*/  USETMAXREG.DEALLOC.CTAPOOL 0x28 ;  /* 0x00000028000079c8 */ /* 0x020e0000080e0500 */
[----:B------:R-:W-:Y:S05]  /*3ff0*/  @P0 EXIT ;  /* 0x000000000000094d */ /* 0x000fea0003800000 */
[----:B0-----:R-:W-:Y:S01]  /*4000*/  LOP3.LUT P0, RZ, R9, 0xff, RZ, 0xc0, !PT ;  /* 0x000000ff09ff7812 */ /* 0x001fe2000780c0ff */
[----:B------:R-:W-:Y:S02]  /*4010*/  IMAD.MOV.U32 R6, RZ, RZ, 0x1 ;  /* 0x00000001ff067424 */ /* 0x000fe400078e00ff */
[----:B------:R-:W-:-:S10]  /*4020*/  IMAD.MOV.U32 R7, RZ, RZ, RZ ;  /* 0x000000ffff077224 */ /* 0x000fd400078e00ff */
[----:B------:R-:W-:Y:S05]  /*4030*/  @!P0 BRA `(.L_x_55) ;  /* 0x0000000c00b88947 */ /* 0x000fea0003800000 */
[----:B------:R-:W0:Y:S01]  /*4040*/  S2R R10, SR_CgaCtaId ;  /* 0x00000000000a7919 */ /* 0x000e220000008800 */
[----:B------:R-:W-:Y:S01]  /*4050*/  LOP3.LUT P0, RZ, R4, 0x1f, RZ, 0xc0, !PT ;  /* 0x0000001f04ff7812 */ /* 0x000fe2000780c0ff */
[----:B------:R-:W-:Y:S01]  /*4060*/  ULDC UR21, c[0x0][0x658] ;  /* 0x0001960000157ab9 */ /* 0x000fe20000000800 */
[----:B------:R-:W-:Y:S01]  /*4070*/  UMOV UR4, 0xffffffff ;  /* 0xffffffff00047882 */ /* 0x000fe20000000000 */
[----:B------:R-:W-:Y:S01]  /*4080*/  BSSY B0, `(.L_x_55) ;  /* 0x00000e9000007945 */ /* 0x000fe20003800000 */
[----:B------:R-:W-:Y:S01]  /*4090*/  USHF.L.U32 UR4, UR4, UR21, URZ ;  /* 0x0000001504047299 */ /* 0x000fe2000800063f */
[C---:B------:R-:W-:Y:S01]  /*40a0*/  ISETP.NE.AND P2, PT, R3.reuse, RZ, PT ;  /* 0x000000ff0300720c */ /* 0x040fe20003f45270 */
[----:B------:R-:W-:Y:S01]  /*40b0*/  IMAD.MOV.U32 R9, RZ, RZ, 0x1 ;  /* 0x00000001ff097424 */ /* 0x000fe200078e00ff */
[----:B------:R-:W-:Y:S01]  /*40c0*/  ISETP.NE.OR P0, PT, R3, RZ, !P0 ;  /* 0x000000ff0300720c */ /* 0x000fe20004705670 */
[----:B------:R-:W-:Y:S01]  /*40d0*/  IMAD.MOV.U32 R6, RZ, RZ, 0x1 ;  /* 0x00000001ff067424 */ /* 0x000fe200078e00ff */
[----:B------:R-:W-:Y:S01]  /*40e0*/  LOP3.LUT R8, R18, 0x2, RZ, 0xfc, !PT ;  /* 0x0000000212087812 */ /* 0x000fe200078efcff */
[----:B------:R-:W-:Y:S01]  /*40f0*/  IMAD.MOV.U32 R7, RZ, RZ, RZ ;  /* 0x000000ffff077224 */ /* 0x000fe200078e00ff */
[----:B------:R-:W-:Y:S01]  /*4100*/  ULDC UR13, c[0x0][0x600] ;  /* 0x00018000000d7ab9 */ /* 0x000fe20000000800 */
[----:B------:R-:W-:Y:S01]  /*4110*/  UMOV UR5, 0x1 ;  /* 0x0000000100057882 */ /* 0x000fe20000000000 */
[----:B------:R-:W-:-:S02]  /*4120*/  UIADD3 UR30, UR37, 0x1, URZ ;  /* 0x00000001251e7890 */ /* 0x000fc4000fffe03f */
[----:B------:R-:W-:Y:S02]  /*4130*/  UIADD3 UR13, UR13, -0x1, URZ ;  /* 0xffffffff0d0d7890 */ /* 0x000fe4000fffe03f */
[----:B------:R-:W-:Y:S02]  /*4140*/  USHF.L.U32 UR21, UR5, UR21, URZ ;  /* 0x0000001505157299 */ /* 0x000fe4000800063f */
[----:B------:R-:W-:Y:S01]  /*4150*/  ULOP3.LUT UR29, URZ, UR4, URZ, 0x33, !UPT ;  /* 0x000000043f1d7292 */ /* 0x000fe2000f8e333f */
[----:B------:R-:W-:Y:S01]  /*4160*/  ULDC.64 UR22, c[0x0][0x198] ;  /* 0x0000660000167ab9 */ /* 0x000fe20000000a00 */
[C---:B0-----:R-:W-:Y:S02]  /*4170*/  IMAD.SHL.U32 R11, R10.reuse, 0x8, RZ ;  /* 0x000000080a0b7824 */ /* 0x041fe400078e00ff */
[----:B------:R-:W-:-:S03]  /*4180*/  IMAD.SHL.U32 R10, R10, 0x200, RZ ;  /* 0x000002000a0a7824 */ /* 0x000fc600078e00ff */
[----:B------:R-:W-:Y:S02]  /*4190*/  LOP3.LUT R11, R11, 0x8, RZ, 0xc0, !PT ;  /* 0x000000080b0b7812 */ /* 0x000fe400078ec0ff */
[----:B------:R-:W-:-:S07]  /*41a0*/  LOP3.LUT R10, R10, 0x200, RZ, 0xc0, !PT ;  /* 0x000002000a0a7812 */ /* 0x000fce00078ec0ff */
.L_x_67:
[----:B------:R-:W-:-:S03]  /*41b0*/  UMOV UR4, 0xffffffff ;  /* 0xffffffff00047882 */ /* 0x000fc60000000000 */
[----:B------:R-:W-:Y:S05]  /*41c0*/  BRA.DIV UR4, `(.L_x_56) ;  /* 0x0000001204947947 */ /* 0x000fea000b800000 */
[----:B------:R-:W-:-:S13]  /*41d0*/  ELECT P6, URZ, PT ;  /* 0x00000000003f782f */ /* 0x000fda00038c0000 */
.L_x_81:
[----:B------:R-:W0:Y:S01]  /*41e0*/  LDC R3, c[0x0][0x28c] ;  /* 0x0000a300ff037b82 */ /* 0x000e220000000800 */
[----:B------:R-:W-:Y:S01]  /*41f0*/  BSSY B1, `(.L_x_57) ;  /* 0x000005b000017945 */ /* 0x000fe20003800000 */
[----:B0-----:R-:W-:-:S13]  /*4200*/  ISETP.LT.OR P6, PT, R3, 0x1, !P6 ;  /* 0x000000010300780c */ /* 0x001fda00077c1670 */
[----:B------:R-:W-:Y:S05]  /*4210*/  @P6 BRA `(.L_x_58) ;  /* 0x0000000400606947 */ /* 0x000fea0003800000 */
[----:B------:R-:W-:Y:S02]  /*4220*/  IMAD R12, R2, 0x10, R11 ;  /* 0x00000010020c7824 */ /* 0x000fe400078e020b */
[----:B------:R-:W-:Y:S02]  /*4230*/  IMAD.SHL.U32 R32, R32, 0x40, RZ ;  /* 0x0000004020207824 */ /* 0x000fe400078e00ff */
[----:B------:R-:W-:Y:S02]  /*4240*/  IMAD.MOV.U32 R15, RZ, RZ, RZ ;  /* 0x000000ffff0f7224 */ /* 0x000fe400078e00ff */
[----:B------:R-:W-:Y:S02]  /*4250*/  IMAD.U32 R20, RZ, RZ, UR30 ;  /* 0x0000001eff147e24 */ /* 0x000fe4000f8e00ff */
[----:B------:R-:W-:Y:S02]  /*4260*/  IMAD.MOV.U32 R2, RZ, RZ, R6 ;  /* 0x000000ffff027224 */ /* 0x000fe400078e0006 */
[----:B------:R-:W-:-:S07]  /*4270*/  IMAD.MOV.U32 R3, RZ, RZ, R7 ;  /* 0x000000ffff037224 */ /* 0x000fce00078e0007 */
.L_x_62:
[----:B------:R-:W0:Y:S01]  /*4280*/  S2R R5, SR_CgaCtaId ;  /* 0x0000000000057919 */ /* 0x000e220000008800 */
[----:B------:R-:W-:-:S04]  /*4290*/  MOV R4, 0x400 ;  /* 0x0000040000047802 */ /* 0x000fc80000000f00 */
[----:B0-----:R-:W-:Y:S02]  /*42a0*/  LEA R14, R5, R4, 0x18 ;  /* 0x00000004050e7211 */ /* 0x001fe400078ec0ff */
[----:B------:R-:W-:Y:S01]  /*42b0*/  SHF.L.U32 R4, R2, 0x1f, RZ ;  /* 0x0000001f02047819 */ /* 0x000fe200000006ff */
[----:B------:R-:W0:Y:S02]  /*42c0*/  @!P2 LDC R5, c[0x0][0x500] ;  /* 0x00014000ff05ab82 */ /* 0x000e240000000800 */
[----:B------:R-:W-:-:S04]  /*42d0*/  IMAD R13, R3, 0x8, R14 ;  /* 0x00000008030d7824 */ /* 0x000fc800078e020e */
[----:B------:R-:W1:Y:S02]  /*42e0*/  SYNCS.PHASECHK.TRANS64.TRYWAIT P1, [R13+URZ+0x28], R4 ;  /* 0x000028040d0075a7 */ /* 0x000e64000802017f */
[----:B-1----:R-:W-:Y:S05]  /*42f0*/  @!P1 BRA `(.L_x_59) ;  /* 0x0000001000689947 */ /* 0x002fea0003800000 */
.L_x_82:
[----:B-1----:R-:W-:Y:S01]  /*4300*/  PRMT R4, R8, 0x9910, RZ ;  /* 0x0000991008047816 */ /* 0x002fe200000000ff */
[----:B0-----:R0:W-:Y:S03]  /*4310*/  @!P2 SYNCS.ARRIVE.TRANS64 RZ, [R13+URZ], R5 ;  /* 0x000000050dffa9a7 */ /* 0x0011e6000800003f */
[----:B------:R-:W-:-:S13]  /*4320*/  ISETP.NE.AND P1, PT, R4, 0x2, PT ;  /* 0x000000020400780c */ /* 0x000fda0003f25270 */
[----:B0-----:R-:W-:Y:S05]  /*4330*/  @P1 BRA `(.L_x_60) ;  /* 0x0000000000041947 */ /* 0x001fea0003800000 */
[----:B------:R-:W-:Y:S01]  /*4340*/  BPT.TRAP 0x1 ;  /* 0x000000040000795c */ /* 0x000fe20000300000 */
.L_x_60:
[----:B------:R-:W-:Y:S05]  /*4350*/  @P0 BRA `(.L_x_61) ;  /* 0x0000000000040947 */ /* 0x000fea0003800000 */
[----:B------:R-:W-:Y:S01]  /*4360*/  BPT.TRAP 0x1 ;  /* 0x000000040000795c */ /* 0x000fe20000300000 */
.L_x_61:
[----:B------:R-:W-:Y:S01]  /*4370*/  IMAD R4, R3, 0x8000, R14 ;  /* 0x0000800003047824 */ /* 0x000fe200078e020e */
[----:B------:R-:W-:Y:S01]  /*4380*/  R2UR UR10, R15 ;  /* 0x000000000f0a72ca */ /* 0x000fe200000e0000 */
[----:B------:R-:W-:Y:S01]  /*4390*/  UIADD3 UR14, UP0, UR22, 0xf0, URZ ;  /* 0x000000f0160e7890 */ /* 0x000fe2000ff1e03f */
[----:B------:R-:W-:Y:S01]  /*43a0*/  R2UR UR9, R13 ;  /* 0x000000000d0972ca */ /* 0x000fe200000e0000 */
[----:B------:R-:W-:Y:S01]  /*43b0*/  VIADD R20, R20, 0xffffffff ;  /* 0xffffffff14147836 */ /* 0x000fe20000000000 */
[----:B------:R-:W-:Y:S01]  /*43c0*/  R2UR UR40, R4 ;  /* 0x00000000042872ca */ /* 0x000fe200000e0000 */
[----:B------:R-:W-:Y:S01]  /*43d0*/  IMAD R4, R3, 0x1000, R10 ;  /* 0x0000100003047824 */ /* 0x000fe200078e020a */
[----:B------:R-:W-:Y:S01]  /*43e0*/  R2UR UR11, R32 ;  /* 0x00000000200b72ca */ /* 0x000fe200000e0000 */
[----:B------:R-:W-:Y:S01]  /*43f0*/  UIADD3.X UR15, URZ, UR23, URZ, UP0, !UPT ;  /* 0x000000173f0f7290 */ /* 0x000fe200087fe43f */
[----:B------:R-:W-:Y:S01]  /*4400*/  R2UR UR12, R33 ;  /* 0x00000000210c72ca */ /* 0x000fe200000e0000 */
[----:B------:R-:W-:Y:S01]  /*4410*/  IMAD R4, R4, 0x2, R14 ;  /* 0x0000000204047824 */ /* 0x000fe200078e020e */
[----:B------:R-:W-:Y:S01]  /*4420*/  R2UR UR35, R12 ;  /* 0x000000000c2372ca */ /* 0x000fe200000e0000 */
[----:B------:R-:W-:Y:S01]  /*4430*/  UIADD3 UR4, UP1, UR22, 0x1f0, URZ ;  /* 0x000001f016047890 */ /* 0x000fe2000ff3e03f */
[----:B------:R-:W-:Y:S01]  /*4440*/  ISETP.GT.AND P3, PT, R20, 0x1, PT ;  /* 0x000000011400780c */ /* 0x000fe20003f64270 */
[----:B------:R-:W-:Y:S01]  /*4450*/  UIADD3 UR58, UR10, 0x40, URZ ;  /* 0x000000400a3a7890 */ /* 0x000fe2000fffe03f */
[----:B------:R-:W-:Y:S01]  /*4460*/  R2UR UR18, R4 ;  /* 0x00000000041272ca */ /* 0x000fe200000e0000 */
[----:B------:R-:W-:Y:S01]  /*4470*/  UIADD3 UR50, UR10, 0x80, URZ ;  /* 0x000000800a327890 */ /* 0x000fe2000fffe03f */
[----:B------:R-:W-:Y:S01]  /*4480*/  VIADD R3, R3, 0x1 ;  /* 0x0000000103037836 */ /* 0x000fe20000000000 */
[----:B------:R-:W-:Y:S01]  /*4490*/  UIADD3 UR8, UR40, 0x180, URZ ;  /* 0x0000018028087890 */ /* 0x000fe2000fffe03f */
[----:B------:R-:W-:Y:S01]  /*44a0*/  VIADD R15, R15, 0x100 ;  /* 0x000001000f0f7836 */ /* 0x000fe20000000000 */
[----:B------:R-:W-:-:S02]  /*44b0*/  UIADD3 UR56, UR40, 0x2180, URZ ;  /* 0x0000218028387890 */ /* 0x000fc4000fffe03f */
[----:B------:R-:W-:Y:S01]  /*44c0*/  UIADD3 UR48, UR40, 0x4180, URZ ;  /* 0x0000418028307890 */ /* 0x000fe2000fffe03f */
[C---:B------:R-:W-:Y:S01]  /*44d0*/  ISETP.NE.AND P1, PT, R3.reuse, 0x5, PT ;  /* 0x000000050300780c */ /* 0x040fe20003f25270 */
[----:B------:R-:W-:Y:S02]  /*44e0*/  UIADD3 UR42, UR10, 0xc0, URZ ;  /* 0x000000c00a2a7890 */ /* 0x000fe4000fffe03f */
[----:B------:R-:W-:Y:S01]  /*44f0*/  UIADD3 UR40, UR40, 0x6180, URZ ;  /* 0x0000618028287890 */ /* 0x000fe2000fffe03f */
[----:B------:R-:W-:Y:S01]  /*4500*/  SEL R5, RZ, 0x1, P1 ;  /* 0x00000001ff057807 */ /* 0x000fe20000800000 */
[----:B------:R-:W-:Y:S01]  /*4510*/  UMOV UR6, 0x0 ;  /* 0x0000000000067882 */ /* 0x000fe20000000000 */
[----:B------:R-:W-:Y:S01]  /*4520*/  UMOV UR7, 0x10000000 ;  /* 0x1000000000077882 */ /* 0x000fe20000000000 */
[----:B------:R-:W-:Y:S01]  /*4530*/  UIADD3.X UR5, URZ, UR23, URZ, UP1, !UPT ;  /* 0x000000173f057290 */ /* 0x000fe20008ffe43f */
[----:B------:R0:W-:Y:S01]  /*4540*/  UTMALDG.3D [UR8], [UR14], desc[UR6] ;  /* 0x000006080e0075b4 */ /* 0x0001e20008011000 */
[----:B------:R-:W-:Y:S01]  /*4550*/  UIADD3 UR32, UR18, 0x28180, URZ ;  /* 0x0002818012207890 */ /* 0x000fe2000fffe03f */
[----:B------:R-:W-:Y:S01]  /*4560*/  LOP3.LUT R2, R2, R5, RZ, 0x3c, !PT ;  /* 0x0000000502027212 */ /* 0x000fe200078e3cff */
[----:B------:R-:W-:Y:S01]  /*4570*/  UIADD3 UR24, UR18, 0x28980, URZ ;  /* 0x0002898012187890 */ /* 0x000fe2000fffe03f */
[----:B------:R-:W-:Y:S01]  /*4580*/  SEL R3, R3, RZ, P1 ;  /* 0x000000ff03037207 */ /* 0x000fe20000800000 */
[----:B------:R-:W-:Y:S01]  /*4590*/  UIADD3 UR16, UR18, 0x29180, URZ ;  /* 0x0002918012107890 */ /* 0x000fe2000fffe03f */
[----:B------:R-:W-:Y:S01]  /*45a0*/  UMOV UR57, UR9 ;  /* 0x0000000900397c82 */ /* 0x000fe20008000000 */
        /* <DEDUP_REMOVED lines=8> */
[----:B------:R1:W-:Y:S01]  /*4630*/  UTMALDG.3D [UR56], [UR14], desc[UR6] ;  /* 0x000006380e0075b4 */ /* 0x0003e20008011000 */
[----:B------:R-:W-:Y:S01]  /*4640*/  UMOV UR31, 0x30000 ;  /* 0x00030000001f7882 */ /* 0x000fe20000000000 */
[----:B------:R-:W-:Y:S01]  /*4650*/  UMOV UR33, UR9 ;  /* 0x0000000900217c82 */ /* 0x000fe20008000000 */
[----:B------:R-:W-:Y:S01]  /*4660*/  UMOV UR34, UR10 ;  /* 0x0000000a00227c82 */ /* 0x000fe20008000000 */
[----:B------:R-:W-:Y:S01]  /*4670*/  UMOV UR36, UR12 ;  /* 0x0000000c00247c82 */ /* 0x000fe20008000000 */
[----:B------:R-:W-:Y:S01]  /*4680*/  UMOV UR25, UR9 ;  /* 0x0000000900197c82 */ /* 0x000fe20008000000 */
[----:B------:R-:W-:Y:S01]  /*4690*/  UMOV UR27, UR35 ;  /* 0x00000023001b7c82 */ /* 0x000fe20008000000 */
[----:B------:R-:W-:Y:S01]  /*46a0*/  UMOV UR28, UR12 ;  /* 0x0000000c001c7c82 */ /* 0x000fe20008000000 */
[----:B0-----:R-:W-:Y:S01]  /*46b0*/  UIADD3 UR8, UR18, 0x29980, URZ ;  /* 0x0002998012087890 */ /* 0x001fe2000fffe03f */
[----:B------:R1:W-:Y:S01]  /*46c0*/  UTMALDG.3D [UR48], [UR14], desc[UR6] ;  /* 0x000006300e0075b4 */ /* 0x0003e20008011000 */
        /* <DEDUP_REMOVED lines=8> */
[----:B------:R1:W-:Y:S01]  /*4750*/  UTMALDG.3D.MULTICAST [UR32], [UR4], UR31, desc[UR6] ;  /* 0x00000620040073b4 */ /* 0x0003e2000801181f */
[----:B------:R1:W-:Y:S01]  /*4760*/  UTMALDG.3D.MULTICAST [UR24], [UR4], UR31, desc[UR6] ;  /* 0x00000618040073b4 */ /* 0x0003e2000801181f */
[----:B------:R1:W-:Y:S01]  /*4770*/  UTMALDG.3D.MULTICAST [UR16], [UR4], UR31, desc[UR6] ;  /* 0x00000610040073b4 */ /* 0x0003e2000801181f */
[----:B------:R1:W-:Y:S02]  /*4780*/  UTMALDG.3D.MULTICAST [UR8], [UR4], UR31, desc[UR6] ;  /* 0x00000608040073b4 */ /* 0x0003e4000801181f */
[----:B-1----:R-:W-:Y:S05]  /*4790*/  @P3 BRA `(.L_x_62) ;  /* 0xfffffff800b83947 */ /* 0x002fea000383ffff */
.L_x_58:
[----:B------:R-:W-:Y:S05]  /*47a0*/  BSYNC B1 ;  /* 0x0000000000017941 */ /* 0x000fea0003800000 */
.L_x_57:
[----:B------:R-:W-:Y:S01]  /*47b0*/  LOP3.LUT P4, RZ, R9, 0xff, RZ, 0xc0, !PT ;  /* 0x000000ff09ff7812 */ /* 0x000fe2000788c0ff */
[----:B------:R-:W-:Y:S01]  /*47c0*/  VIADD R4, R7, UR37 ;  /* 0x0000002507047c36 */ /* 0x000fe20008000000 */
[----:B------:R-:W-:Y:S01]  /*47d0*/  ULDC.64 UR4, c[0x0][0x650] ;  /* 0x0001940000047ab9 */ /* 0x000fe20000000a00 */
[----:B------:R-:W-:Y:S01]  /*47e0*/  IMAD.U32 R7, RZ, RZ, UR37 ;  /* 0x00000025ff077e24 */ /* 0x000fe2000f8e00ff */
[----:B------:R-:W-:Y:S01]  /*47f0*/  UISETP.GE.U32.AND UP0, UPT, UR37, 0x5, UPT ;  /* 0x000000052500788c */ /* 0x000fe2000bf06070 */
[----:B------:R-:W-:Y:S01]  /*4800*/  BSSY B1, `(.L_x_63) ;  /* 0x000006e000017945 */ /* 0x000fe20003800000 */
[----:B------:R-:W-:Y:S01]  /*4810*/  ISETP.GT.U32.AND P1, PT, R4, 0x4, PT ;  /* 0x000000040400780c */ /* 0x000fe20003f24070 */
[----:B------:R-:W-:Y:S01]  /*4820*/  IMAD.MOV.U32 R32, RZ, RZ, -0x1 ;  /* 0xffffffffff207424 */ /* 0x000fe200078e00ff */
[----:B------:R-:W-:Y:S01]  /*4830*/  PRMT R9, RZ, 0x7610, R9 ;  /* 0x00007610ff097816 */ /* 0x000fe20000000009 */
[----:B------:R-:W-:Y:S01]  /*4840*/  IMAD.MOV.U32 R33, RZ, RZ, -0x1 ;  /* 0xffffffffff217424 */ /* 0x000fe200078e00ff */
[----:B------:R-:W-:-:S02]  /*4850*/  ISETP.LT.U32.AND P1, PT, R7, 0x5, P1 ;  /* 0x000000050700780c */ /* 0x000fc40000f21070 */
[----:B------:R-:W-:Y:S01]  /*4860*/  PLOP3.LUT P3, PT, PT, PT, UP0, 0x80, 0x0 ;  /* 0x000000000000781c */ /* 0x000fe20003f6f008 */
[----:B------:R-:W0:Y:S01]  /*4870*/  @P4 S2R R3, SR_CgaCtaId ;  /* 0x0000000000034919 */ /* 0x000e220000008800 */
[----:B------:R-:W-:-:S04]  /*4880*/  @P4 MOV R2, 0x400 ;  /* 0x0000040000024802 */ /* 0x000fc80000000f00 */
[----:B0-----:R-:W-:Y:S01]  /*4890*/  @P4 LEA R5, R3, R2, 0x18 ;  /* 0x0000000203054211 */ /* 0x001fe200078ec0ff */
[----:B------:R-:W-:-:S03]  /*48a0*/  IMAD.WIDE.U32 R2, R4, -0x33333333, RZ ;  /* 0xcccccccd04027825 */ /* 0x000fc600078e00ff */
[----:B------:R0:W-:Y:S01]  /*48b0*/  @P4 SYNCS.ARRIVE.TRANS64.A1T0 RZ, [R5+URZ+0x88], RZ ;  /* 0x000088ff05ff49a7 */ /* 0x0001e2000810003f */
[----:B------:R-:W-:Y:S01]  /*48c0*/  IADD3 R22, P4, R22, R16, RZ ;  /* 0x0000001016167210 */ /* 0x000fe20007f9e0ff */
[----:B------:R-:W-:-:S04]  /*48d0*/  IMAD.MOV.U32 R2, RZ, RZ, -0x1 ;  /* 0xffffffffff027424 */ /* 0x000fc800078e00ff */
[----:B------:R-:W-:Y:S01]  /*48e0*/  IMAD.X R19, R19, 0x1, R0, P4 ;  /* 0x0000000113137824 */ /* 0x000fe200020e0600 */
[----:B0-----:R-:W-:Y:S02]  /*48f0*/  SHF.R.U32.HI R5, RZ, 0x2, R3 ;  /* 0x00000002ff057819 */ /* 0x001fe40000011603 */
[----:B------:R-:W-:Y:S02]  /*4900*/  SEL R3, RZ, 0x1, !P1 ;  /* 0x00000001ff037807 */ /* 0x000fe40004800000 */
[----:B------:R-:W-:Y:S01]  /*4910*/  ISETP.GE.U32.AND P1, PT, R22, UR4, PT ;  /* 0x0000000416007c0c */ /* 0x000fe2000bf26070 */
[----:B------:R-:W-:Y:S01]  /*4920*/  IMAD R7, R5, -0x5, R4 ;  /* 0xfffffffb05077824 */ /* 0x000fe200078e0204 */
[----:B------:R-:W-:Y:S02]  /*4930*/  LOP3.LUT R6, R6, R3, RZ, 0x3c, !PT ;  /* 0x0000000306067212 */ /* 0x000fe400078e3cff */
[----:B------:R-:W-:Y:S02]  /*4940*/  ISETP.GE.U32.AND.EX P1, PT, R19, UR5, PT, P1 ;  /* 0x0000000513007c0c */ /* 0x000fe4000bf26110 */
[----:B------:R-:W-:-:S02]  /*4950*/  @P3 LOP3.LUT R6, R6, 0x1, R5, 0x78, !PT ;  /* 0x0000000106063812 */ /* 0x000fc400078e7805 */
[----:B------:R-:W-:-:S09]  /*4960*/  PRMT R3, RZ, 0x7610, R3 ;  /* 0x00007610ff037816 */ /* 0x000fd20000000003 */
[----:B------:R-:W-:Y:S05]  /*4970*/  @P1 BRA `(.L_x_64) ;  /* 0x0000000400581947 */ /* 0x000fea0003800000 */
[----:B------:R-:W0:Y:S01]  /*4980*/  S2R R12, SR_CTAID.X ;  /* 0x00000000000c7919 */ /* 0x000e220000002500 */
[----:B------:R-:W-:Y:S01]  /*4990*/  ULDC.64 UR4, c[0x0][0x628] ;  /* 0x00018a0000047ab9 */ /* 0x000fe20000000a00 */
[----:B------:R-:W-:Y:S01]  /*49a0*/  ULDC UR7, c[0x0][0x630] ;  /* 0x00018c0000077ab9 */ /* 0x000fe20000000800 */
[----:B------:R-:W-:Y:S01]  /*49b0*/  ISETP.NE.U32.AND P1, PT, RZ, UR4, PT ;  /* 0x00000004ff007c0c */ /* 0x000fe2000bf25070 */
[----:B------:R-:W1:Y:S01]  /*49c0*/  S2R R13, SR_CTAID.Y ;  /* 0x00000000000d7919 */ /* 0x000e620000002600 */
[----:B------:R-:W-:Y:S01]  /*49d0*/  ULDC UR8, c[0x0][0x150] ;  /* 0x0000540000087ab9 */ /* 0x000fe20000000800 */
[----:B------:R-:W-:Y:S01]  /*49e0*/  IMAD.MOV.U32 R2, RZ, RZ, R22 ;  /* 0x000000ffff027224 */ /* 0x000fe200078e0016 */
[----:B------:R-:W-:Y:S01]  /*49f0*/  ISETP.NE.AND.EX P1, PT, RZ, UR5, PT, P1 ;  /* 0x00000005ff007c0c */ /* 0x000fe2000bf25310 */
[----:B------:R-:W-:Y:S01]  /*4a00*/  IMAD.MOV.U32 R3, RZ, RZ, R19 ;  /* 0x000000ffff037224 */ /* 0x000fe200078e0013 */
[----:B0-----:R-:W-:-:S11]  /*4a10*/  I2FP.F32.U32 R14, R12 ;  /* 0x0000000c000e7245 */ /* 0x001fd60000201000 */
[----:B------:R-:W-:Y:S05]  /*4a20*/  @!P1 BRA `(.L_x_65) ;  /* 0x0000000000289947 */ /* 0x000fea0003800000 */
[----:B------:R-:W-:Y:S02]  /*4a30*/  ULDC UR6, c[0x0][0x634] ;  /* 0x00018d0000067ab9 */ /* 0x000fe40000000800 */
[----:B------:R-:W-:-:S05]  /*4a40*/  IADD3 R3, P1, R22, UR6, RZ ;  /* 0x0000000616037c10 */ /* 0x000fca000ff3e0ff */
[----:B------:R-:W-:-:S04]  /*4a50*/  IMAD.X R15, RZ, RZ, R19, P1 ;  /* 0x000000ffff0f7224 */ /* 0x000fc800008e0613 */
[----:B------:R-:W-:-:S04]  /*4a60*/  IMAD.WIDE.U32 R4, R15, UR4, RZ ;  /* 0x000000040f047c25 */ /* 0x000fc8000f8e00ff */
[----:B------:R-:W-:-:S04]  /*4a70*/  IMAD.WIDE.U32 R4, P1, R3, UR5, R4 ;  /* 0x0000000503047c25 */ /* 0x000fc8000f820004 */
[----:B------:R-:W-:-:S04]  /*4a80*/  IMAD.WIDE.U32 R2, R3, UR4, RZ ;  /* 0x0000000403027c25 */ /* 0x000fc8000f8e00ff */
[----:B------:R-:W-:Y:S01]  /*4a90*/  IMAD.MOV.U32 R2, RZ, RZ, R5 ;  /* 0x000000ffff027224 */ /* 0x000fe200078e0005 */
[----:B------:R-:W-:Y:S01]  /*4aa0*/  IADD3 RZ, P3, R3, R4, RZ ;  /* 0x0000000403ff7210 */ /* 0x000fe20007f7e0ff */
[----:B------:R-:W-:-:S04]  /*4ab0*/  IMAD.X R3, RZ, RZ, RZ, P1 ;  /* 0x000000ffff037224 */ /* 0x000fc800008e06ff */
[----:B------:R-:W-:-:S08]  /*4ac0*/  IMAD.WIDE.U32.X R2, R15, UR5, R2, P3 ;  /* 0x000000050f027c25 */ /* 0x000fd000098e0402 */
.L_x_65:
[--C-:B------:R-:W-:Y:S01]  /*4ad0*/  SHF.R.U64 R33, R2, UR7, R3.reuse ;  /* 0x0000000702217c19 */ /* 0x100fe20008001203 */
[----:B------:R-:W-:Y:S01]  /*4ae0*/  FMUL R14, R14, UR8 ;  /* 0x000000080e0e7c20 */ /* 0x000fe20008400000 */
[----:B------:R-:W-:Y:S01]  /*4af0*/  SHF.R.U32.HI R2, RZ, UR7, R3 ;  /* 0x00000007ff027c19 */ /* 0x000fe20008011603 */
[----:B------:R-:W0:Y:S01]  /*4b00*/  LDC R21, c[0x0][0x144] ;  /* 0x00005100ff157b82 */ /* 0x000e220000000800 */
[----:B------:R-:W-:Y:S01]  /*4b10*/  IADD3 R15, P1, RZ, -R33, RZ ;  /* 0x80000021ff0f7210 */ /* 0x000fe20007f3e0ff */
[----:B------:R-:W-:Y:S01]  /*4b20*/  ULDC UR6, c[0x0][0x154] ;  /* 0x0000550000067ab9 */ /* 0x000fe20000000800 */
[----:B-1----:R-:W-:Y:S01]  /*4b30*/  I2FP.F32.U32 R3, R13 ;  /* 0x0000000d00037245 */ /* 0x002fe20000201000 */
[----:B------:R-:W1:Y:S01]  /*4b40*/  F2I.U32.TRUNC.NTZ R14, R14 ;  /* 0x0000000e000e7305 */ /* 0x000e62000020f000 */
[----:B------:R-:W-:Y:S01]  /*4b50*/  ULDC.64 UR4, c[0x0][0x620] ;  /* 0x0001880000047ab9 */ /* 0x000fe20000000a00 */
[----:B------:R-:W-:Y:S01]  /*4b60*/  IMAD.X R2, RZ, RZ, ~R2, P1 ;  /* 0x000000ffff027224 */ /* 0x000fe200008e0e02 */
[----:B------:R-:W-:Y:S01]  /*4b70*/  ISETP.NE.AND P4, PT, R23, 0x1, PT ;  /* 0x000000011700780c */ /* 0x000fe20003f85270 */
[----:B------:R-:W-:Y:S01]  /*4b80*/  FMUL R4, R3, UR6 ;  /* 0x0000000603047c20 */ /* 0x000fe20008400000 */
[----:B------:R-:W2:Y:S01]  /*4b90*/  LDC R20, c[0x0][0x148] ;  /* 0x00005200ff147b82 */ /* 0x000ea20000000800 */
[----:B------:R-:W-:Y:S01]  /*4ba0*/  IMAD R2, R2, UR4, RZ ;  /* 0x0000000402027c24 */ /* 0x000fe2000f8e02ff */
[----:B------:R-:W-:Y:S01]  /*4bb0*/  ULDC.64 UR6, c[0x0][0x640] ;  /* 0x0001900000067ab9 */ /* 0x000fe20000000a00 */
[----:B------:R-:W-:Y:S01]  /*4bc0*/  IMAD.MOV.U32 R3, RZ, RZ, R19 ;  /* 0x000000ffff037224 */ /* 0x000fe200078e0013 */
[----:B------:R-:W-:Y:S01]  /*4bd0*/  ISETP.NE.U32.AND P1, PT, RZ, UR6, PT ;  /* 0x00000006ff007c0c */ /* 0x000fe2000bf25070 */
[----:B------:R-:W3:Y:S01]  /*4be0*/  F2I.U32.TRUNC.NTZ R4, R4 ;  /* 0x0000000400047305 */ /* 0x000ee2000020f000 */
[----:B------:R-:W-:-:S02]  /*4bf0*/  IMAD R5, R15, UR5, R2 ;  /* 0x000000050f057c24 */ /* 0x000fc4000f8e0202 */
[----:B------:R-:W-:Y:S01]  /*4c00*/  IMAD.MOV.U32 R2, RZ, RZ, R22 ;  /* 0x000000ffff027224 */ /* 0x000fe200078e0016 */
[----:B------:R-:W-:Y:S01]  /*4c10*/  ISETP.NE.AND.EX P1, PT, RZ, UR7, PT, P1 ;  /* 0x00000007ff007c0c */ /* 0x000fe2000bf25310 */
[----:B-1----:R-:W-:Y:S02]  /*4c20*/  IMAD.MOV R14, RZ, RZ, -R14 ;  /* 0x000000ffff0e7224 */ /* 0x002fe400078e0a0e */
[----:B------:R-:W-:Y:S01]  /*4c30*/  IMAD.WIDE.U32 R2, R15, UR4, R2 ;  /* 0x000000040f027c25 */ /* 0x000fe2000f8e0002 */
[----:B------:R-:W-:-:S03]  /*4c40*/  ULDC UR4, c[0x0][0x618] ;  /* 0x0001860000047ab9 */ /* 0x000fc60000000800 */
[----:B------:R-:W-:Y:S02]  /*4c50*/  IMAD.IADD R3, R3, 0x1, R5 ;  /* 0x0000000103037824 */ /* 0x000fe400078e0205 */
[----:B0-----:R-:W-:-:S03]  /*4c60*/  IMAD R12, R21, R14, R12 ;  /* 0x0000000e150c7224 */ /* 0x001fc600078e020c */
[--C-:B------:R-:W-:Y:S01]  /*4c70*/  SHF.R.U64 R14, R2, UR4, R3.reuse ;  /* 0x00000004020e7c19 */ /* 0x100fe20008001203 */
[----:B---3--:R-:W-:Y:S01]  /*4c80*/  IMAD.MOV R2, RZ, RZ, -R4 ;  /* 0x000000ffff027224 */ /* 0x008fe200078e0a04 */
[----:B------:R-:W-:Y:S01]  /*4c90*/  SHF.R.U32.HI R3, RZ, UR4, R3 ;  /* 0x00000004ff037c19 */ /* 0x000fe20008011603 */
[----:B------:R-:W-:Y:S02]  /*4ca0*/  ULDC UR4, c[0x0][0x608] ;  /* 0x0001820000047ab9 */ /* 0x000fe40000000800 */
[----:B--2---:R-:W-:Y:S01]  /*4cb0*/  @P4 IMAD R12, R20, R2, R13 ;  /* 0x00000002140c4224 */ /* 0x004fe200078e020d */
[--C-:B------:R-:W-:Y:S02]  /*4cc0*/  SHF.R.U64 R20, R14, UR4, R3.reuse ;  /* 0x000000040e147c19 */ /* 0x100fe40008001203 */
[----:B------:R-:W-:Y:S01]  /*4cd0*/  SHF.R.U32.HI R3, RZ, UR4, R3 ;  /* 0x00000004ff037c19 */ /* 0x000fe20008011603 */
[----:B------:R-:W-:-:S03]  /*4ce0*/  ULDC UR4, c[0x0][0x658] ;  /* 0x0001960000047ab9 */ /* 0x000fc60000000800 */
[--C-:B------:R-:W-:Y:S02]  /*4cf0*/  SHF.R.U64 R13, R20, UR4, R3.reuse ;  /* 0x00000004140d7c19 */ /* 0x100fe40008001203 */
[----:B------:R-:W-:-:S03]  /*4d00*/  SHF.R.U32.HI R15, RZ, UR4, R3 ;  /* 0x00000004ff0f7c19 */ /* 0x000fc60008011603 */
[----:B------:R-:W-:Y:S02]  /*4d10*/  IMAD.MOV.U32 R4, RZ, RZ, R13 ;  /* 0x000000ffff047224 */ /* 0x000fe400078e000d */
[----:B------:R-:W-:Y:S01]  /*4d20*/  IMAD.MOV.U32 R3, RZ, RZ, R15 ;  /* 0x000000ffff037224 */ /* 0x000fe200078e000f */
[----:B------:R-:W-:Y:S06]  /*4d30*/  @!P1 BRA `(.L_x_66) ;  /* 0x00000000002c9947 */ /* 0x000fec0003800000 */
        /* <DEDUP_REMOVED lines=9> */
[----:B------:R-:W-:-:S04]  /*4dd0*/  IMAD.WIDE.U32.X R2, R15, UR7, R2, P3 ;  /* 0x000000070f027c25 */ /* 0x000fc800098e0402 */
[----:B------:R-:W-:-:S07]  /*4de0*/  IMAD.MOV.U32 R4, RZ, RZ, R2 ;  /* 0x000000ffff047224 */ /* 0x000fce00078e0002 */
.L_x_66:
[----:B------:R-:W-:Y:S01]  /*4df0*/  ULDC UR4, c[0x0][0x648] ;  /* 0x0001920000047ab9 */ /* 0x000fe20000000800 */
[----:B------:R-:W-:Y:S01]  /*4e00*/  LOP3.LUT R2, R20, UR29, RZ, 0xc0, !PT ;  /* 0x0000001d14027c12 */ /* 0x000fe2000f8ec0ff */
[----:B------:R-:W-:Y:S01]  /*4e10*/  ULDC UR5, c[0x0][0x610] ;  /* 0x0001840000057ab9 */ /* 0x000fe20000000800 */
[----:B------:R-:W-:Y:S01]  /*4e20*/  SHF.R.U64 R3, R4, UR4, R3 ;  /* 0x0000000404037c19 */ /* 0x000fe20008001203 */
[----:B------:R-:W-:Y:S01]  /*4e30*/  ULDC UR4, c[0x0][0x638] ;  /* 0x00018e0000047ab9 */ /* 0x000fe20000000800 */
[----:B------:R-:W-:-:S03]  /*4e40*/  LOP3.LUT R14, R14, UR13, RZ, 0xc0, !PT ;  /* 0x0000000d0e0e7c12 */ /* 0x000fc6000f8ec0ff */
[----:B------:R-:W-:Y:S02]  /*4e50*/  IMAD.MOV R4, RZ, RZ, -R3 ;  /* 0x000000ffff047224 */ /* 0x000fe400078e0a03 */
[----:B------:R-:W-:Y:S02]  /*4e60*/  IMAD R3, R3, UR21, R2 ;  /* 0x0000001503037c24 */ /* 0x000fe4000f8e0202 */
[----:B------:R-:W-:Y:S01]  /*4e70*/  IMAD R13, R4, UR4, R13 ;  /* 0x00000004040d7c24 */ /* 0x000fe2000f8e020d */
[----:B------:R-:W-:Y:S01]  /*4e80*/  ULDC UR4, c[0x0][0x600] ;  /* 0x0001800000047ab9 */ /* 0x000fe20000000800 */
[----:B------:R-:W-:Y:S02]  /*4e90*/  IMAD R12, R3, UR5, R12 ;  /* 0x00000005030c7c24 */ /* 0x000fe4000f8e020c */
[----:B------:R-:W-:Y:S02]  /*4ea0*/  IMAD R13, R13, UR4, R14 ;  /* 0x000000040d0d7c24 */ /* 0x000fe4000f8e020e */
[----:B------:R-:W-:-:S03]  /*4eb0*/  IMAD.MOV.U32 R3, RZ, RZ, 0x1 ;  /* 0x00000001ff037424 */ /* 0x000fc600078e00ff */
[----:B------:R-:W-:Y:S02]  /*4ec0*/  SEL R2, R13, R12, !P4 ;  /* 0x0000000c0d027207 */ /* 0x000fe40006000000 */
[----:B------:R-:W-:-:S07]  /*4ed0*/  SEL R32, R12, R13, !P4 ;  /* 0x0000000d0c207207 */ /* 0x000fce0006000000 */
.L_x_64:
[----:B------:R-:W-:Y:S05]  /*4ee0*/  BSYNC B1 ;  /* 0x0000000000017941 */ /* 0x000fea0003800000 */
.L_x_63:
[----:B------:R-:W-:-:S13]  /*4ef0*/  LOP3.LUT P1, RZ, R3, 0xff, RZ, 0xc0, !PT ;  /* 0x000000ff03ff7812 */ /* 0x000fda000782c0ff */
[----:B------:R-:W-:Y:S05]  /*4f00*/  @P1 BRA `(.L_x_67) ;  /* 0xfffffff000a81947 */ /* 0x000fea000383ffff */
[----:B------:R-:W-:Y:S05]  /*4f10*/  BSYNC B0 ;  /* 0x0000000000007941 */ /* 0x000fea0003800000 */
.L_x_55:
[----:B------:R-:W-:-:S03]  /*4f20*/  UMOV UR4, 0xffffffff ;  /* 0xffffffff00047882 */ /* 0x000fc60000000000 */
[----:B------:R-:W-:Y:S05]  /*4f30*/  BRA.DIV UR4, `(.L_x_68) ;  /* 0x00000006046c7947 */ /* 0x000fea000b800000 */
[----:B------:R-:W-:-:S13]  /*4f40*/  ELECT P6, URZ, PT ;  /* 0x00000000003f782f */ /* 0x000fda00038c0000 */
.L_x_85:
[----:B------:R-:W-:Y:S04]  /*4f50*/  BSSY B0, `(.L_x_69) ;  /* 0x0000034000007945 */ /* 0x000fe80003800000 */
[----:B------:R-:W-:Y:S05]  /*4f60*/  @!P6 BRA `(.L_x_70) ;  /* 0x0000000000c8e947 */ /* 0x000fea0003800000 */
[----:B------:R-:W-:-:S04]  /*4f70*/  LOP3.LUT R18, R18, 0x2, RZ, 0xfc, !PT ;  /* 0x0000000212127812 */ /* 0x000fc800078efcff */
[----:B------:R-:W-:-:S13]  /*4f80*/  ISETP.NE.AND P0, PT, R18, 0x3, PT ;  /* 0x000000031200780c */ /* 0x000fda0003f05270 */
[----:B------:R-:W-:Y:S05]  /*4f90*/  @!P0 BRA `(.L_x_71) ;  /* 0x0000000000048947 */ /* 0x000fea0003800000 */
[----:B------:R-:W-:Y:S01]  /*4fa0*/  BPT.TRAP 0x1 ;  /* 0x000000040000795c */ /* 0x000fe20000300000 */
.L_x_71:
[----:B------:R-:W0:Y:S01]  /*4fb0*/  S2R R3, SR_CgaCtaId ;  /* 0x0000000000037919 */ /* 0x000e220000008800 */
[----:B------:R-:W-:Y:S02]  /*4fc0*/  MOV R0, 0x400 ;  /* 0x0000040000007802 */ /* 0x000fe40000000f00 */
[----:B------:R-:W-:Y:S02]  /*4fd0*/  SHF.L.U32 R2, R6, 0x1f, RZ ;  /* 0x0000001f06027819 */ /* 0x000fe400000006ff */
[----:B0-----:R-:W-:-:S05]  /*4fe0*/  LEA R0, R3, R0, 0x18 ;  /* 0x0000000003007211 */ /* 0x001fca00078ec0ff */
[----:B------:R-:W-:-:S04]  /*4ff0*/  VIADD R0, R0, 0x28 ;  /* 0x0000002800007836 */ /* 0x000fc80000000000 */
[C---:B------:R-:W-:Y:S02]  /*5000*/  IMAD R5, R7.reuse, 0x8, R0 ;  /* 0x0000000807057824 */ /* 0x040fe400078e0200 */
[----:B------:R-:W-:Y:S02]  /*5010*/  VIADD R7, R7, 0x1 ;  /* 0x0000000107077836 */ /* 0x000fe40000000000 */
[----:B------:R-:W0:Y:S03]  /*5020*/  SYNCS.PHASECHK.TRANS64.TRYWAIT P0, [R5+URZ], R2 ;  /* 0x00000002050075a7 */ /* 0x000e26000800017f */
[----:B------:R-:W-:-:S04]  /*5030*/  ISETP.NE.AND P1, PT, R7, 0x5, PT ;  /* 0x000000050700780c */ /* 0x000fc80003f25270 */
[----:B------:R-:W-:Y:S02]  /*5040*/  SEL R3, RZ, 0x1, P1 ;  /* 0x00000001ff037807 */ /* 0x000fe40000800000 */
[----:B------:R-:W-:Y:S02]  /*5050*/  SEL R7, R7, RZ, P1 ;  /* 0x000000ff07077207 */ /* 0x000fe40000800000 */
[----:B------:R-:W-:-:S03]  /*5060*/  LOP3.LUT R6, R6, R3, RZ, 0x3c, !PT ;  /* 0x0000000306067212 */ /* 0x000fc600078e3cff */
[----:B------:R-:W-:Y:S01]  /*5070*/  IMAD R9, R7, 0x8, R0 ;  /* 0x0000000807097824 */ /* 0x000fe200078e0200 */
[----:B------:R-:W-:Y:S01]  /*5080*/  SHF.L.U32 R4, R6, 0x1f, RZ ;  /* 0x0000001f06047819 */ /* 0x000fe200000006ff */
[----:B0-----:R-:W-:Y:S06]  /*5090*/  @!P0 BRA `(.L_x_72) ;  /* 0x0000000400348947 */ /* 0x001fec0003800000 */
.L_x_86:
[----:B------:R-:W1:Y:S01]  /*50a0*/  SYNCS.PHASECHK.TRANS64.TRYWAIT P0, [R9+URZ], R4 ;  /* 0x00000004090075a7 */ /* 0x000e62000800017f */
[----:B0-----:R-:W-:-:S05]  /*50b0*/  VIADD R2, R7, 0x1 ;  /* 0x0000000107027836 */ /* 0x001fca0000000000 */
[----:B------:R-:W-:-:S04]  /*50c0*/  ISETP.NE.AND P1, PT, R2, 0x5, PT ;  /* 0x000000050200780c */ /* 0x000fc80003f25270 */
[----:B------:R-:W-:Y:S02]  /*50d0*/  SEL R3, RZ, 0x1, P1 ;  /* 0x00000001ff037807 */ /* 0x000fe40000800000 */
[----:B------:R-:W-:Y:S02]  /*50e0*/  SEL R7, R2, RZ, P1 ;  /* 0x000000ff02077207 */ /* 0x000fe40000800000 */
[----:B------:R-:W-:-:S03]  /*50f0*/  LOP3.LUT R6, R6, R3, RZ, 0x3c, !PT ;  /* 0x0000000306067212 */ /* 0x000fc600078e3cff */
[----:B------:R-:W-:Y:S01]  /*5100*/  IMAD R8, R7, 0x8, R0 ;  /* 0x0000000807087824 */ /* 0x000fe200078e0200 */
[----:B------:R-:W-:Y:S01]  /*5110*/  SHF.L.U32 R5, R6, 0x1f, RZ ;  /* 0x0000001f06057819 */ /* 0x000fe200000006ff */
[----:B-1----:R-:W-:Y:S06]  /*5120*/  @!P0 BRA `(.L_x_73) ;  /* 0x0000000400248947 */ /* 0x002fec0003800000 */
.L_x_87:
[----:B------:R-:W1:Y:S01]  /*5130*/  SYNCS.PHASECHK.TRANS64.TRYWAIT P0, [R8+URZ], R5 ;  /* 0x00000005080075a7 */ /* 0x000e62000800017f */
[----:B------:R-:W-:-:S05]  /*5140*/  VIADD R2, R7, 0x1 ;  /* 0x0000000107027836 */ /* 0x000fca0000000000 */
[----:B------:R-:W-:-:S04]  /*5150*/  ISETP.NE.AND P1, PT, R2, 0x5, PT ;  /* 0x000000050200780c */ /* 0x000fc80003f25270 */
[----:B------:R-:W-:Y:S02]  /*5160*/  SEL R3, RZ, 0x1, P1 ;  /* 0x00000001ff037807 */ /* 0x000fe40000800000 */
[----:B------:R-:W-:Y:S02]  /*5170*/  SEL R7, R2, RZ, P1 ;  /* 0x000000ff02077207 */ /* 0x000fe40000800000 */
[----:B0-----:R-:W-:-:S03]  /*5180*/  LOP3.LUT R9, R6, R3, RZ, 0x3c, !PT ;  /* 0x0000000306097212 */ /* 0x001fc600078e3cff */
[----:B------:R-:W-:Y:S01]  /*5190*/  IMAD R11, R7, 0x8, R0 ;  /* 0x00000008070b7824 */ /* 0x000fe200078e0200 */
[----:B------:R-:W-:Y:S01]  /*51a0*/  SHF.L.U32 R6, R9, 0x1f, RZ ;  /* 0x0000001f09067819 */ /* 0x000fe200000006ff */
[----:B-1----:R-:W-:Y:S06]  /*51b0*/  @!P0 BRA `(.L_x_74) ;  /* 0x0000000400148947 */ /* 0x002fec0003800000 */
.L_x_88:
[----:B------:R-:W1:Y:S01]  /*51c0*/  SYNCS.PHASECHK.TRANS64.TRYWAIT P0, [R11+URZ], R6 ;  /* 0x000000060b0075a7 */ /* 0x000e62000800017f */
[----:B------:R-:W-:-:S05]  /*51d0*/  VIADD R2, R7, 0x1 ;  /* 0x0000000107027836 */ /* 0x000fca0000000000 */
[----:B------:R-:W-:-:S04]  /*51e0*/  ISETP.NE.AND P1, PT, R2, 0x5, PT ;  /* 0x000000050200780c */ /* 0x000fc80003f25270 */
[----:B------:R-:W-:Y:S02]  /*51f0*/  SEL R4, RZ, 0x1, P1 ;  /* 0x00000001ff047807 */ /* 0x000fe40000800000 */
[----:B------:R-:W-:Y:S02]  /*5200*/  SEL R3, R2, RZ, P1 ;  /* 0x000000ff02037207 */ /* 0x000fe40000800000 */
[----:B------:R-:W-:Y:S01]  /*5210*/  LOP3.LUT R4, R9, R4, RZ, 0x3c, !PT ;  /* 0x0000000409047212 */ /* 0x000fe200078e3cff */
[----:B-1----:R-:W-:Y:S06]  /*5220*/  @!P0 BRA `(.L_x_75) ;  /* 0x00000004000c8947 */ /* 0x002fec0003800000 */
.L_x_89:
[----:B------:R-:W-:Y:S01]  /*5230*/  IMAD R3, R3, 0x8, R0 ;  /* 0x0000000803037824 */ /* 0x000fe200078e0200 */
[----:B------:R-:W-:-:S07]  /*5240*/  SHF.L.U32 R0, R4, 0x1f, RZ ;  /* 0x0000001f04007819 */ /* 0x000fce00000006ff */
.L_x_76:
[----:B--2---:R2:W3:Y:S02]  /*5250*/  SYNCS.PHASECHK.TRANS64.TRYWAIT P0, [R3+URZ], R0 ;  /* 0x00000000030075a7 */ /* 0x0044e4000800017f */
[----:B---3--:R-:W-:Y:S05]  /*5260*/  @!P0 NANOSLEEP.SYNCS 0x989680 ;  /* 0x009896800000895d */ /* 0x008fea0003900000 */
[----:B------:R-:W3:Y:S02]  /*5270*/  @!P0 SYNCS.PHASECHK.TRANS64 P0, [R3+URZ], R0 ;  /* 0x00000000030085a7 */ /* 0x000ee4000800007f */
[----:B---3--:R-:W-:Y:S05]  /*5280*/  @!P0 BRA `(.L_x_76) ;  /* 0xfffffffc00f08947 */ /* 0x008fea000383ffff */
.L_x_70:
[----:B------:R-:W-:Y:S05]  /*5290*/  BSYNC B0 ;  /* 0x0000000000007941 */ /* 0x000fea0003800000 */
.L_x_69:
[----:B------:R-:W-:Y:S05]  /*52a0*/  EXIT ;  /* 0x000000000000794d */ /* 0x000fea0003800000 */
.L_x_19:
[----:B0-----:R-:W-:-:S04]  /*52b0*/  IMAD.U32 R3, RZ, RZ, UR43 ;  /* 0x0000002bff037e24 */ /* 0x001fc8000f8e00ff */
[----:B------:R0:W1:Y:S03]  /*52c0*/  SYNCS.PHASECHK.TRANS64.TRYWAIT P0, [R3+URZ+-0x8], R0 ;  /* 0xfffff800030075a7 */ /* 0x000066000800017f */
[----:B-1----:R-:W-:Y:S05]  /*52d0*/  @!P0 NANOSLEEP.SYNCS 0x989680 ;  /* 0x009896800000895d */ /* 0x002fea0003900000 */
[----:B------:R-:W1:Y:S02]  /*52e0*/  @!P0 SYNCS.PHASECHK.TRANS64 P0, [R3+URZ+-0x8], R0 ;  /* 0xfffff800030085a7 */ /* 0x000e64000800007f */
[----:B-1----:R-:W-:Y:S05]  /*52f0*/  @!P0 BRA `(.L_x_19) ;  /* 0xfffffffc00ec8947 */ /* 0x002fea000383ffff */
[----:B------:R-:W-:Y:S05]  /*5300*/  BRA `(.L_x_77) ;  /* 0xffffffc400247947 */ /* 0x000fea000383ffff */
.L_x_24:
[----:B-1----:R1:W2:Y:S02]  /*5310*/  SYNCS.PHASECHK.TRANS64.TRYWAIT P1, [R3+URZ], R0 ;  /* 0x00000000030075a7 */ /* 0x0022a4000802017f */
[----:B--2---:R-:W-:Y:S05]  /*5320*/  @!P1 NANOSLEEP.SYNCS 0x989680 ;  /* 0x009896800000995d */ /* 0x004fea0003900000 */
[----:B------:R-:W2:Y:S02]  /*5330*/  @!P1 SYNCS.PHASECHK.TRANS64 P1, [R3+URZ], R0 ;  /* 0x00000000030095a7 */ /* 0x000ea4000802007f */
[----:B--2---:R-:W-:Y:S05]  /*5340*/  @!P1 BRA `(.L_x_24) ;  /* 0xfffffffc00f09947 */ /* 0x004fea000383ffff */
[----:B------:R-:W-:Y:S05]  /*5350*/  BRA `(.L_x_23) ;  /* 0xffffffc400907947 */ /* 0x000fea000383ffff */
.L_x_29:
[----:B-1----:R-:W-:-:S04]  /*5360*/  IMAD.U32 R5, RZ, RZ, UR5 ;  /* 0x00000005ff057e24 */ /* 0x002fc8000f8e00ff */
[----:B------:R1:W2:Y:S03]  /*5370*/  SYNCS.PHASECHK.TRANS64.TRYWAIT P1, [R5+URZ], R4 ;  /* 0x00000004050075a7 */ /* 0x0002a6000802017f */
[----:B--2---:R-:W-:Y:S05]  /*5380*/  @!P1 NANOSLEEP.SYNCS 0x989680 ;  /* 0x009896800000995d */ /* 0x004fea0003900000 */
[----:B------:R-:W2:Y:S02]  /*5390*/  @!P1 SYNCS.PHASECHK.TRANS64 P1, [R5+URZ], R4 ;  /* 0x00000004050095a7 */ /* 0x000ea4000802007f */
[----:B--2---:R-:W-:Y:S05]  /*53a0*/  @!P1 BRA `(.L_x_29) ;  /* 0xfffffffc00ec9947 */ /* 0x004fea000383ffff */
[----:B------:R-:W-:Y:S05]  /*53b0*/  BRA `(.L_x_28) ;  /* 0xffffffcc00987947 */ /* 0x000fea000383ffff */
.L_x_35:
[----:B0-----:R-:W-:-:S04]  /*53c0*/  IMAD.U32 R3, RZ, RZ, UR43 ;  /* 0x0000002bff037e24 */ /* 0x001fc8000f8e00ff */
[----:B------:R0:W1:Y:S03]  /*53d0*/  SYNCS.PHASECHK.TRANS64.TRYWAIT P0, [R3+URZ+0x8], R0 ;  /* 0x00000800030075a7 */ /* 0x000066000800017f */
[----:B-1----:R-:W-:Y:S05]  /*53e0*/  @!P0 NANOSLEEP.SYNCS 0x989680 ;  /* 0x009896800000895d */ /* 0x002fea0003900000 */
[----:B------:R-:W1:Y:S02]  /*53f0*/  @!P0 SYNCS.PHASECHK.TRANS64 P0, [R3+URZ+0x8], R0 ;  /* 0x00000800030085a7 */ /* 0x000e64000800007f */
[----:B-1----:R-:W-:Y:S05]  /*5400*/  @!P0 BRA `(.L_x_35) ;  /* 0xfffffffc00ec8947 */ /* 0x002fea000383ffff */
[----:B------:R-:W-:Y:S05]  /*5410*/  BRA `(.L_x_78) ;  /* 0xffffffd800307947 */ /* 0x000fea000383ffff */
.L_x_56:
[----:B------:R-:W-:Y:S01]  /*5420*/  BSSY B1, `(.L_x_79) ;  /* 0x0000006000017945 */ /* 0x000fe20003800000 */
[----:B------:R-:W-:-:S07]  /*5430*/  IMAD.MOV.U32 R15, RZ, RZ, -0x1 ;  /* 0xffffffffff0f7424 */ /* 0x000fce00078e00ff */
[----:B------:R-:W-:Y:S05]  /*5440*/  WARPSYNC.COLLECTIVE R15, `(.L_x_80) ;  /* 0x000000000f0c7348 */ /* 0x000fea0003c00000 */
[----:B------:R-:W-:Y:S02]  /*5450*/  ELECT P6, UR62, PT ;  /* 0x00000000003e782f */ /* 0x000fe400038c0000 */
[----:B------:R-:W-:Y:S01]  /*5460*/  MOV R14, UR62 ;  /* 0x0000003e000e7c02 */ /* 0x000fe20008000f00 */
[----:B------:R-:W-:Y:S10]  /*5470*/  ENDCOLLECTIVE ;  /* 0x000000000000791b */ /* 0x000ff40003800000 */
.L_x_80:
[----:B------:R-:W-:Y:S05]  /*5480*/  BSYNC B1 ;  /* 0x0000000000017941 */ /* 0x000fea0003800000 */
.L_x_79:
[----:B------:R-:W-:Y:S05]  /*5490*/  BRA `(.L_x_81) ;  /* 0xffffffec00507947 */ /* 0x000fea000383ffff */
.L_x_59:
[----:B-1----:R1:W2:Y:S02]  /*54a0*/  SYNCS.PHASECHK.TRANS64.TRYWAIT P1, [R13+URZ+0x28], R4 ;  /* 0x000028040d0075a7 */ /* 0x0022a4000802017f */
[----:B--2---:R-:W-:Y:S05]  /*54b0*/  @!P1 NANOSLEEP.SYNCS 0x989680 ;  /* 0x009896800000995d */ /* 0x004fea0003900000 */
[----:B------:R-:W2:Y:S02]  /*54c0*/  @!P1 SYNCS.PHASECHK.TRANS64 P1, [R13+URZ+0x28], R4 ;  /* 0x000028040d0095a7 */ /* 0x000ea4000802007f */
[----:B--2---:R-:W-:Y:S05]  /*54d0*/  @!P1 BRA `(.L_x_59) ;  /* 0xfffffffc00f09947 */ /* 0x004fea000383ffff */
[----:B------:R-:W-:Y:S05]  /*54e0*/  BRA `(.L_x_82) ;  /* 0xffffffec00847947 */ /* 0x000fea000383ffff */
.L_x_68:
[----:B------:R-:W-:Y:S01]  /*54f0*/  BSSY B0, `(.L_x_83) ;  /* 0x0000006000007945 */ /* 0x000fe20003800000 */
[----:B------:R-:W-:-:S07]  /*5500*/  IMAD.MOV.U32 R15, RZ, RZ, -0x1 ;  /* 0xffffffffff0f7424 */ /* 0x000fce00078e00ff */
[----:B------:R-:W-:Y:S05]  /*5510*/  WARPSYNC.COLLECTIVE R15, `(.L_x_84) ;  /* 0x000000000f0c7348 */ /* 0x000fea0003c00000 */
[----:B------:R-:W-:Y:S02]  /*5520*/  ELECT P6, UR62, PT ;  /* 0x00000000003e782f */ /* 0x000fe400038c0000 */
[----:B------:R-:W-:Y:S01]  /*5530*/  MOV R14, UR62 ;  /* 0x0000003e000e7c02 */ /* 0x000fe20008000f00 */
[----:B------:R-:W-:Y:S10]  /*5540*/  ENDCOLLECTIVE ;  /* 0x000000000000791b */ /* 0x000ff40003800000 */
.L_x_84:
[----:B------:R-:W-:Y:S05]  /*5550*/  BSYNC B0 ;  /* 0x0000000000007941 */ /* 0x000fea0003800000 */
.L_x_83:
[----:B------:R-:W-:Y:S05]  /*5560*/  BRA `(.L_x_85) ;  /* 0xfffffff800787947 */ /* 0x000fea000383ffff */
.L_x_72:
[----:B0-----:R0:W1:Y:S02]  /*5570*/  SYNCS.PHASECHK.TRANS64.TRYWAIT P0, [R5+URZ], R2 ;  /* 0x00000002050075a7 */ /* 0x001064000800017f */
[----:B-1----:R-:W-:Y:S05]  /*5580*/  @!P0 NANOSLEEP.SYNCS 0x989680 ;  /* 0x009896800000895d */ /* 0x002fea0003900000 */
[----:B------:R-:W1:Y:S02]  /*5590*/  @!P0 SYNCS.PHASECHK.TRANS64 P0, [R5+URZ], R2 ;  /* 0x00000002050085a7 */ /* 0x000e64000800007f */
[----:B-1----:R-:W-:Y:S05]  /*55a0*/  @!P0 BRA `(.L_x_72) ;  /* 0xfffffffc00f08947 */ /* 0x002fea000383ffff */
[----:B------:R-:W-:Y:S05]  /*55b0*/  BRA `(.L_x_86) ;  /* 0xfffffff800b87947 */ /* 0x000fea000383ffff */
.L_x_73:
[----:B0-----:R0:W1:Y:S02]  /*55c0*/  SYNCS.PHASECHK.TRANS64.TRYWAIT P0, [R9+URZ], R4 ;  /* 0x00000004090075a7 */ /* 0x001064000800017f */
[----:B-1----:R-:W-:Y:S05]  /*55d0*/  @!P0 NANOSLEEP.SYNCS 0x989680 ;  /* 0x009896800000895d */ /* 0x002fea0003900000 */
[----:B------:R-:W1:Y:S02]  /*55e0*/  @!P0 SYNCS.PHASECHK.TRANS64 P0, [R9+URZ], R4 ;  /* 0x00000004090085a7 */ /* 0x000e64000800007f */
[----:B-1----:R-:W-:Y:S05]  /*55f0*/  @!P0 BRA `(.L_x_73) ;  /* 0xfffffffc00f08947 */ /* 0x002fea000383ffff */
[----:B------:R-:W-:Y:S05]  /*5600*/  BRA `(.L_x_87) ;  /* 0xfffffff800c87947 */ /* 0x000fea000383ffff */
.L_x_74:
[----:B0-----:R0:W1:Y:S02]  /*5610*/  SYNCS.PHASECHK.TRANS64.TRYWAIT P0, [R8+URZ], R5 ;  /* 0x00000005080075a7 */ /* 0x001064000800017f */
[----:B-1----:R-:W-:Y:S05]  /*5620*/  @!P0 NANOSLEEP.SYNCS 0x989680 ;  /* 0x009896800000895d */ /* 0x002fea0003900000 */
[----:B------:R-:W1:Y:S02]  /*5630*/  @!P0 SYNCS.PHASECHK.TRANS64 P0, [R8+URZ], R5 ;  /* 0x00000005080085a7 */ /* 0x000e64000800007f */
[----:B-1----:R-:W-:Y:S05]  /*5640*/  @!P0 BRA `(.L_x_74) ;  /* 0xfffffffc00f08947 */ /* 0x002fea000383ffff */
[----:B------:R-:W-:Y:S05]  /*5650*/  BRA `(.L_x_88) ;  /* 0xfffffff800d87947 */ /* 0x000fea000383ffff */
.L_x_75:
[----:B-1----:R1:W2:Y:S02]  /*5660*/  SYNCS.PHASECHK.TRANS64.TRYWAIT P0, [R11+URZ], R6 ;  /* 0x000000060b0075a7 */ /* 0x0022a4000800017f */
[----:B--2---:R-:W-:Y:S05]  /*5670*/  @!P0 NANOSLEEP.SYNCS 0x989680 ;  /* 0x009896800000895d */ /* 0x004fea0003900000 */
[----:B------:R-:W2:Y:S02]  /*5680*/  @!P0 SYNCS.PHASECHK.TRANS64 P0, [R11+URZ], R6 ;  /* 0x000000060b0085a7 */ /* 0x000ea4000800007f */
[----:B--2---:R-:W-:Y:S05]  /*5690*/  @!P0 BRA `(.L_x_75) ;  /* 0xfffffffc00f08947 */ /* 0x004fea000383ffff */
[----:B------:R-:W-:Y:S05]  /*56a0*/  BRA `(.L_x_89) ;  /* 0xfffffff800e07947 */ /* 0x000fea000383ffff */
.L_x_90:
[----:B------:R-:W-:-:S00]  /*56b0*/  BRA `(.L_x_90) ;  /* 0xfffffffc00fc7947 */ /* 0x000fc0000383ffff */
[----:B------:R-:W-:-:S00]  /*56c0*/  NOP ;  /* 0x0000000000007918 */ /* 0x000fc00000000000 */
        /* <DEDUP_REMOVED lines=11> */
.L_x_91:


//--------------------- .nv.global.init           --------------------------
	.section	.nv.global.init,"aw",@progbits
.nv.global.init:
	.type		$str$22,@object
	.size		$str$22,($str$23 - $str$22)
$str$22:
        /*0000*/ 	.byte	0x6b, 0x5f, 0x74, 0x69, 0x6c, 0x65, 0x5f, 0x63, 0x6f, 0x75, 0x6e, 0x74, 0x20, 0x3e, 0x3d, 0x20
        /*0010*/ 	.byte	0x31, 0x00
	.type		$str$23,@object
	.size		$str$23,(__unnamed_1 - $str$23)
$str$23:
        /*0012*/ 	.byte	0x2f, 0x74, 0x6d, 0x70, 0x2f, 0x63, 0x75, 0x74, 0x6c, 0x61, 0x73, 0x73, 0x5f, 0x73, 0x77, 0x65
        /*0022*/ 	.byte	0x65, 0x70, 0x5f, 0x73, 0x72, 0x63, 0x2f, 0x69, 0x6e, 0x63, 0x6c, 0x75, 0x64, 0x65, 0x2f, 0x63
        /*0032*/ 	.byte	0x75, 0x74, 0x6c, 0x61, 0x73, 0x73, 0x2f, 0x67, 0x65, 0x6d, 0x6d, 0x2f, 0x63, 0x6f, 0x6c, 0x6c
        /*0042*/ 	.byte	0x65, 0x63, 0x74, 0x69, 0x76, 0x65, 0x2f, 0x73, 0x6d, 0x39, 0x30, 0x5f, 0x6d, 0x6d, 0x61, 0x5f
        /*0052*/ 	.byte	0x74, 0x6d, 0x61, 0x5f, 0x67, 0x6d, 0x6d, 0x61, 0x5f, 0x73, 0x73, 0x5f, 0x77, 0x61, 0x72, 0x70
        /*0062*/ 	.byte	0x73, 0x70, 0x65, 0x63, 0x69, 0x61, 0x6c, 0x69, 0x7a, 0x65, 0x64, 0x2e, 0x68, 0x70, 0x70, 0x00
	.type		__unnamed_1,@object
	.size		__unnamed_1,(.L_0 - __unnamed_1)
__unnamed_1:
        /*0072*/ 	.byte	0x76, 0x6f, 0x69, 0x64, 0x20, 0x63, 0x75, 0x74, 0x6c, 0x61, 0x73, 0x73, 0x3a, 0x3a, 0x67, 0x65
        /* <DEDUP_REMOVED lines=179> */
        /*0bb2*/ 	.byte	0x74, 0x65, 0x3a, 0x3a, 0x69, 0x64, 0x65, 0x6e, 0x74, 0x69, 0x74, 0x79, 0x5d, 0x00
.L_0:


//--------------------- .nv.shared._ZN7cutlass13device_kernelINS_4gemm6kernel13GemmUniversalIN4cute5tupleIJiiiiEEENS1_10collective13CollectiveMmaINS1_34MainloopSm90TmaGmmaWarpSpecializedILi5ENS5_IJNS4_1CILi2EEENSA_ILi1EEESC_EEENS1_32KernelTmaWarpSpecializedPingpongEEENS5_IJNSA_ILi64EEENSA_ILi16EEENSA_ILi256EEEEEENS_6half_tENS5_IJlSC_lEEESK_SL_NS4_8TiledMMAINS4_8MMA_AtomIJNS4_4SM904GMMA25MMA_64x16x16_F32F16F16_SSILNSP_5MajorE0ELSR_0ELNSP_7ScaleInE1ELSS_1EEEEEENS4_6LayoutINS5_IJSC_SC_SC_EEENS5_IJNSA_ILi0EEESX_SX_EEEEENS5_IJNS4_10UnderscoreES10_S10_EEEEENS4_13SM90_TMA_LOADENS4_14ComposedLayoutINS4_7SwizzleILi3ELi4ELi3EEENS4_18smem_ptr_flag_bitsILi16EEENSV_INS5_IJNSA_ILi8EEESG_EEENS5_IJSG_SC_EEEEEEEvNS4_8identityENS4_23SM90_TMA_LOAD_MULTICASTES1D_vS1E_EENS_8epilogue10collective6detail29Sm90TmaWarpSpecializedAdapterINS1I_15DefaultEpilogueISK_SL_SL_NS1H_6thread17LinearCombinationISK_Li1EffLNS1M_9ScaleType4KindE0ELNS_15FloatRoundStyleE2ESK_EENS1_15EpilogueDefaultEEEEEvvEEEEvNT_6ParamsE --------------------------
	.section	.nv.shared._ZN7cutlass13device_kernelINS_4gemm6kernel13GemmUniversalIN4cute5tupleIJiiiiEEENS1_10collective13CollectiveMmaINS1_34MainloopSm90TmaGmmaWarpSpecializedILi5ENS5_IJNS4_1CILi2EEENSA_ILi1EEESC_EEENS1_32KernelTmaWarpSpecializedPingpongEEENS5_IJNSA_ILi64EEENSA_ILi16EEENSA_ILi256EEEEEENS_6half_tENS5_IJlSC_lEEESK_SL_NS4_8TiledMMAINS4_8MMA_AtomIJNS4_4SM904GMMA25MMA_64x16x16_F32F16F16_SSILNSP_5MajorE0ELSR_0ELNSP_7ScaleInE1ELSS_1EEEEEENS4_6LayoutINS5_IJSC_SC_SC_EEENS5_IJNSA_ILi0EEESX_SX_EEEEENS5_IJNS4_10UnderscoreES10_S10_EEEEENS4_13SM90_TMA_LOADENS4_14ComposedLayoutINS4_7SwizzleILi3ELi4ELi3EEENS4_18smem_ptr_flag_bitsILi16EEENSV_INS5_IJNSA_ILi8EEESG_EEENS5_IJSG_SC_EEEEEEEvNS4_8identityENS4_23SM90_TMA_LOAD_MULTICASTES1D_vS1E_EENS_8epilogue10collective6detail29Sm90TmaWarpSpecializedAdapterINS1I_15DefaultEpilogueISK_SL_SL_NS1H_6thread17LinearCombinationISK_Li1EffLNS1M_9ScaleType4KindE0ELNS_15FloatRoundStyleE2ESK_EENS1_15EpilogueDefaultEEEEEvvEEEEvNT_6ParamsE,"aw",@nobits
	.sectionflags	@""
	.align	16
	.zero		1024


//--------------------- .nv.shared.reserved.0     --------------------------
	.section	.nv.shared.reserved.0,"aw",@nobits
	.weak		__nv_reservedSMEM_offset_0_alias
	.size		__nv_reservedSMEM_offset_0_alias, 0, 0
	.other		__nv_reservedSMEM_offset_0_alias,@"STO_CUDA_RESERVED_SHARED STV_DEFAULT"
__nv_reservedSMEM_offset_0_alias:
	.zero		0


//--------------------- .nv.global                --------------------------
	.section	.nv.global,"aw",@nobits
.nv.global:
	.type		_ZN39_INTERNAL_efecbbcb_4_k_cu_e625dcae_44944cute1_E,@object
	.size		_ZN39_INTERNAL_efecbbcb_4_k_cu_e625dcae_44944cute1_E,(_ZN39_INTERNAL_efecbbcb_4_k_cu_e625dcae_44944cuda3std3__45__cpo6cbeginE - _ZN39_INTERNAL_efecbbcb_4_k_cu_e625dcae_44944cute1_E)
_ZN39_INTERNAL_efecbbcb_4_k_cu_e625dcae_44944cute1_E:
	.zero		1
	.type		_ZN39_INTERNAL_efecbbcb_4_k_cu_e625dcae_44944cuda3std3__45__cpo6cbeginE,@object
	.size		_ZN39_INTERNAL_efecbbcb_4_k_cu_e625dcae_44944cuda3std3__45__cpo6cbeginE,(_ZN39_INTERNAL_efecbbcb_4_k_cu_e625dcae_44944cuda3std3__48in_placeE - _ZN39_INTERNAL_efecbbcb_4_k_cu_e625dcae_44944cuda3std3__45__cpo6cbeginE)
_ZN39_INTERNAL_efecbbcb_4_k_cu_e625dcae_44944cuda3std3__45__cpo6cbeginE:
	.zero		1
	.type		_ZN39_INTERNAL_efecbbcb_4_k_cu_e625dcae_44944cuda3std3__48in_placeE,@object
	.size		_ZN39_INTERNAL_efecbbcb_4_k_cu_e625dcae_44944cuda3std3__48in_placeE,(_ZN39_INTERNAL_efecbbcb_4_k_cu_e625dcae_44944cuda3std6ranges3__45__cpo9iter_moveE - _ZN39_INTERNAL_efecbbcb_4_k_cu_e625dcae_44944cuda3std3__48in_placeE)
_ZN39_INTERNAL_efecbbcb_4_k_cu_e625dcae_44944cuda3std3__48in_placeE:
	.zero		1
	.type		_ZN39_INTERNAL_efecbbcb_4_k_cu_e625dcae_44944cuda3std6ranges3__45__cpo9iter_moveE,@object
	.size		_ZN39_INTERNAL_efecbbcb_4_k_cu_e625dcae_44944cuda3std6ranges3__45__cpo9iter_moveE,(_ZN39_INTERNAL_efecbbcb_4_k_cu_e625dcae_44944cuda3std3__45__cpo5beginE - _ZN39_INTERNAL_efecbbcb_4_k_cu_e625dcae_44944cuda3std6ranges3__45__cpo9iter_moveE)
_ZN39_INTERNAL_efecbbcb_4_k_cu_e625dcae_44944cuda3std6ranges3__45__cpo9iter_moveE:
	.zero		1
	.type		_ZN39_INTERNAL_efecbbcb_4_k_cu_e625dcae_44944cuda3std3__45__cpo5beginE,@object
	.size		_ZN39_INTERNAL_efecbbcb_4_k_cu_e625dcae_44944cuda3std3__45__cpo5beginE,(_ZN39_INTERNAL_efecbbcb_4_k_cu_e625dcae_44944cuda3std3__441_GLOBAL__N__efecbbcb_4_k_cu_e625dcae_44946ignoreE - _ZN39_INTERNAL_efecbbcb_4_k_cu_e625dcae_44944cuda3std3__45__cpo5beginE)
_ZN39_INTERNAL_efecbbcb_4_k_cu_e625dcae_44944cuda3std3__45__cpo5beginE:
	.zero		1
	.type		_ZN39_INTERNAL_efecbbcb_4_k_cu_e625dcae_44944cuda3std3__441_GLOBAL__N__efecbbcb_4_k_cu_e625dcae_44946ignoreE,@object
	.size		_ZN39_INTERNAL_efecbbcb_4_k_cu_e625dcae_44944cuda3std3__441_GLOBAL__N__efecbbcb_4_k_cu_e625dcae_44946ignoreE,(_ZN39_INTERNAL_efecbbcb_4_k_cu_e625dcae_44944cute7productE - _ZN39_INTERNAL_efecbbcb_4_k_cu_e625dcae_44944cuda3std3__441_GLOBAL__N__efecbbcb_4_k_cu_e625dcae_44946ignoreE)
_ZN39_INTERNAL_efecbbcb_4_k_cu_e625dcae_44944cuda3std3__441_GLOBAL__N__efecbbcb_4_k_cu_e625dcae_44946ignoreE:
	.zero		1
	.type		_ZN39_INTERNAL_efecbbcb_4_k_cu_e625dcae_44944cute7productE,@object
	.size		_ZN39_INTERNAL_efecbbcb_4_k_cu_e625dcae_44944cute7productE,(_ZN39_INTERNAL_efecbbcb_4_k_cu_e625dcae_44944cuda3std3__45__cpo3endE - _ZN39_INTERNAL_efecbbcb_4_k_cu_e625dcae_44944cute7productE)
_ZN39_INTERNAL_efecbbcb_4_k_cu_e625dcae_44944cute7productE:
	.zero		1
	.type		_ZN39_INTERNAL_efecbbcb_4_k_cu_e625dcae_44944cuda3std3__45__cpo3endE,@object
	.size		_ZN39_INTERNAL_efecbbcb_4_k_cu_e625dcae_44944cuda3std3__45__cpo3endE,(_ZN39_INTERNAL_efecbbcb_4_k_cu_e625dcae_44944cuda3std3__419piecewise_constructE - _ZN39_INTERNAL_efecbbcb_4_k_cu_e625dcae_44944cuda3std3__45__cpo3endE)
_ZN39_INTERNAL_efecbbcb_4_k_cu_e625dcae_44944cuda3std3__45__cpo3endE:
	.zero		1
	.type		_ZN39_INTERNAL_efecbbcb_4_k_cu_e625dcae_44944cuda3std3__419piecewise_constructE,@object
	.size		_ZN39_INTERNAL_efecbbcb_4_k_cu_e625dcae_44944cuda3std3__419piecewise_constructE,(_ZN39_INTERNAL_efecbbcb_4_k_cu_e625dcae_44944cuda3std3__45__cpo4cendE - _ZN39_INTERNAL_efecbbcb_4_k_cu_e625dcae_44944cuda3std3__419piecewise_constructE)
_ZN39_INTERNAL_efecbbcb_4_k_cu_e625dcae_44944cuda3std3__419piecewise_constructE:
	.zero		1
	.type		_ZN39_INTERNAL_efecbbcb_4_k_cu_e625dcae_44944cuda3std3__45__cpo4cendE,@object
	.size		_ZN39_INTERNAL_efecbbcb_4_k_cu_e625dcae_44944cuda3std3__45__cpo4cendE,(_ZN39_INTERNAL_efecbbcb_4_k_cu_e625dcae_44944cuda3std6ranges3__45__cpo4swapE - _ZN39_INTERNAL_efecbbcb_4_k_cu_e625dcae_44944cuda3std3__45__cpo4cendE)
_ZN39_INTERNAL_efecbbcb_4_k_cu_e625dcae_44944cuda3std3__45__cpo4cendE:
	.zero		1
	.type		_ZN39_INTERNAL_efecbbcb_4_k_cu_e625dcae_44944cuda3std6ranges3__45__cpo4swapE,@object
	.size		_ZN39_INTERNAL_efecbbcb_4_k_cu_e625dcae_44944cuda3std6ranges3__45__cpo4swapE,(.L_8 - _ZN39_INTERNAL_efecbbcb_4_k_cu_e625dcae_44944cuda3std6ranges3__45__cpo4swapE)
_ZN39_INTERNAL_efecbbcb_4_k_cu_e625dcae_44944cuda3std6ranges3__45__cpo4swapE:
	.zero		1
.L_8:


//--------------------- .nv.constant0._ZN7cutlass13device_kernelINS_4gemm6kernel13GemmUniversalIN4cute5tupleIJiiiiEEENS1_10collective13CollectiveMmaINS1_34MainloopSm90TmaGmmaWarpSpecializedILi5ENS5_IJNS4_1CILi2EEENSA_ILi1EEESC_EEENS1_32KernelTmaWarpSpecializedPingpongEEENS5_IJNSA_ILi64EEENSA_ILi16EEENSA_ILi256EEEEEENS_6half_tENS5_IJlSC_lEEESK_SL_NS4_8TiledMMAINS4_8MMA_AtomIJNS4_4SM904GMMA25MMA_64x16x16_F32F16F16_SSILNSP_5MajorE0ELSR_0ELNSP_7ScaleInE1ELSS_1EEEEEENS4_6LayoutINS5_IJSC_SC_SC_EEENS5_IJNSA_ILi0EEESX_SX_EEEEENS5_IJNS4_10UnderscoreES10_S10_EEEEENS4_13SM90_TMA_LOADENS4_14ComposedLayoutINS4_7SwizzleILi3ELi4ELi3EEENS4_18smem_ptr_flag_bitsILi16EEENSV_INS5_IJNSA_ILi8EEESG_EEENS5_IJSG_SC_EEEEEEEvNS4_8identityENS4_23SM90_TMA_LOAD_MULTICASTES1D_vS1E_EENS_8epilogue10collective6detail29Sm90TmaWarpSpecializedAdapterINS1I_15DefaultEpilogueISK_SL_SL_NS1H_6thread17LinearCombinationISK_Li1EffLNS1M_9ScaleType4KindE0ELNS_15FloatRoundStyleE2ESK_EENS1_15EpilogueDefaultEEEEEvvEEEEvNT_6ParamsE --------------------------
	.section	.nv.constant0._ZN7cutlass13device_kernelINS_4gemm6kernel13GemmUniversalIN4cute5tupleIJiiiiEEENS1_10collective13CollectiveMmaINS1_34MainloopSm90TmaGmmaWarpSpecializedILi5ENS5_IJNS4_1CILi2EEENSA_ILi1EEESC_EEENS1_32KernelTmaWarpSpecializedPingpongEEENS5_IJNSA_ILi64EEENSA_ILi16EEENSA_ILi256EEEEEENS_6half_tENS5_IJlSC_lEEESK_SL_NS4_8TiledMMAINS4_8MMA_AtomIJNS4_4SM904GMMA25MMA_64x16x16_F32F16F16_SSILNSP_5MajorE0ELSR_0ELNSP_7ScaleInE1ELSS_1EEEEEENS4_6LayoutINS5_IJSC_SC_SC_EEENS5_IJNSA_ILi0EEESX_SX_EEEEENS5_IJNS4_10UnderscoreES10_S10_EEEEENS4_13SM90_TMA_LOADENS4_14ComposedLayoutINS4_7SwizzleILi3ELi4ELi3EEENS4_18smem_ptr_flag_bitsILi16EEENSV_INS5_IJNSA_ILi8EEESG_EEENS5_IJSG_SC_EEEEEEEvNS4_8identityENS4_23SM90_TMA_LOAD_MULTICASTES1D_vS1E_EENS_8epilogue10collective6detail29Sm90TmaWarpSpecializedAdapterINS1I_15DefaultEpilogueISK_SL_SL_NS1H_6thread17LinearCombinationISK_Li1EffLNS1M_9ScaleType4KindE0ELNS_15FloatRoundStyleE2ESK_EENS1_15EpilogueDefaultEEEEEvvEEEEvNT_6ParamsE,"a",@progbits
	.sectionflags	@""
	.align	4
.nv.constant0._ZN7cutlass13device_kernelINS_4gemm6kernel13GemmUniversalIN4cute5tupleIJiiiiEEENS1_10collective13CollectiveMmaINS1_34MainloopSm90TmaGmmaWarpSpecializedILi5ENS5_IJNS4_1CILi2EEENSA_ILi1EEESC_EEENS1_32KernelTmaWarpSpecializedPingpongEEENS5_IJNSA_ILi64EEENSA_ILi16EEENSA_ILi256EEEEEENS_6half_tENS5_IJlSC_lEEESK_SL_NS4_8TiledMMAINS4_8MMA_AtomIJNS4_4SM904GMMA25MMA_64x16x16_F32F16F16_SSILNSP_5MajorE0ELSR_0ELNSP_7ScaleInE1ELSS_1EEEEEENS4_6LayoutINS5_IJSC_SC_SC_EEENS5_IJNSA_ILi0EEESX_SX_EEEEENS5_IJNS4_10UnderscoreES10_S10_EEEEENS4_13SM90_TMA_LOADENS4_14ComposedLayoutINS4_7SwizzleILi3ELi4ELi3EEENS4_18smem_ptr_flag_bitsILi16EEENSV_INS5_IJNSA_ILi8EEESG_EEENS5_IJSG_SC_EEEEEEEvNS4_8identityENS4_23SM90_TMA_LOAD_MULTICASTES1D_vS1E_EENS_8epilogue10collective6detail29Sm90TmaWarpSpecializedAdapterINS1I_15DefaultEpilogueISK_SL_SL_NS1H_6thread17LinearCombinationISK_Li1EffLNS1M_9ScaleType4KindE0ELNS_15FloatRoundStyleE2ESK_EENS1_15EpilogueDefaultEEEEEvvEEEEvNT_6ParamsE:
	.zero		1664


//--------------------- SYMBOLS --------------------------

	.type		.nv.reservedSmem.offset0,@object
	.size		.nv.reservedSmem.offset0,0x4
	.type		__assertfail,@function
